//
// Generated by NVIDIA NVVM Compiler
//
// Compiler Build ID: CL-36424714
// Cuda compilation tools, release 13.0, V13.0.88
// Based on NVVM 20.0.0
//

.version 9.0
.target sm_100
.address_size 64

	// .globl	_Z25cuda_initialize_variablesiPf
.const .align 4 .b8 ff_variable[20];
.const .align 4 .b8 ff_flux_contribution_momentum_x[12];
.const .align 4 .b8 ff_flux_contribution_momentum_y[12];
.const .align 4 .b8 ff_flux_contribution_momentum_z[12];
.const .align 4 .b8 ff_flux_contribution_density_energy[12];

.visible .entry _Z25cuda_initialize_variablesiPf(
	.param .u32 _Z25cuda_initialize_variablesiPf_param_0,
	.param .u64 .ptr .align 1 _Z25cuda_initialize_variablesiPf_param_1
)
{
	.reg .b32 	%r<6>;
	.reg .b32 	%f<6>;
	.reg .b64 	%rd<10>;

	ld.param.u32 	%r1, [_Z25cuda_initialize_variablesiPf_param_0];
	ld.param.u64 	%rd1, [_Z25cuda_initialize_variablesiPf_param_1];
	mov.u32 	%r2, %ntid.x;
	mov.u32 	%r3, %ctaid.x;
	mov.u32 	%r4, %tid.x;
	mad.lo.s32 	%r5, %r2, %r3, %r4;
	cvta.to.global.u64 	%rd2, %rd1;
	ld.const.f32 	%f1, [ff_variable];
	mul.wide.s32 	%rd3, %r5, 4;
	add.s64 	%rd4, %rd2, %rd3;
	st.global.f32 	[%rd4], %f1;
	ld.const.f32 	%f2, [ff_variable+4];
	mul.wide.s32 	%rd5, %r1, 4;
	add.s64 	%rd6, %rd4, %rd5;
	st.global.f32 	[%rd6], %f2;
	ld.const.f32 	%f3, [ff_variable+8];
	add.s64 	%rd7, %rd6, %rd5;
	st.global.f32 	[%rd7], %f3;
	ld.const.f32 	%f4, [ff_variable+12];
	add.s64 	%rd8, %rd7, %rd5;
	st.global.f32 	[%rd8], %f4;
	ld.const.f32 	%f5, [ff_variable+16];
	add.s64 	%rd9, %rd8, %rd5;
	st.global.f32 	[%rd9], %f5;
	ret;

}
	// .globl	_Z19compute_step_factoriPfS_S_
.visible .entry _Z19compute_step_factoriPfS_S_(
	.param .u32 _Z19compute_step_factoriPfS_S__param_0,
	.param .u64 .ptr .align 1 _Z19compute_step_factoriPfS_S__param_1,
	.param .u64 .ptr .align 1 _Z19compute_step_factoriPfS_S__param_2,
	.param .u64 .ptr .align 1 _Z19compute_step_factoriPfS_S__param_3
)
{
	.reg .b32 	%r<6>;
	.reg .b32 	%f<26>;
	.reg .b64 	%rd<16>;

	ld.param.u32 	%r1, [_Z19compute_step_factoriPfS_S__param_0];
	ld.param.u64 	%rd1, [_Z19compute_step_factoriPfS_S__param_1];
	ld.param.u64 	%rd2, [_Z19compute_step_factoriPfS_S__param_2];
	ld.param.u64 	%rd3, [_Z19compute_step_factoriPfS_S__param_3];
	cvta.to.global.u64 	%rd4, %rd3;
	cvta.to.global.u64 	%rd5, %rd2;
	cvta.to.global.u64 	%rd6, %rd1;
	mov.u32 	%r2, %ntid.x;
	mov.u32 	%r3, %ctaid.x;
	mov.u32 	%r4, %tid.x;
	mad.lo.s32 	%r5, %r2, %r3, %r4;
	mul.wide.s32 	%rd7, %r5, 4;
	add.s64 	%rd8, %rd6, %rd7;
	ld.global.f32 	%f1, [%rd8];
	mul.wide.s32 	%rd9, %r1, 4;
	add.s64 	%rd10, %rd8, %rd9;
	ld.global.f32 	%f2, [%rd10];
	add.s64 	%rd11, %rd10, %rd9;
	ld.global.f32 	%f3, [%rd11];
	add.s64 	%rd12, %rd11, %rd9;
	ld.global.f32 	%f4, [%rd12];
	add.s64 	%rd13, %rd12, %rd9;
	ld.global.f32 	%f5, [%rd13];
	div.rn.f32 	%f6, %f2, %f1;
	div.rn.f32 	%f7, %f3, %f1;
	div.rn.f32 	%f8, %f4, %f1;
	mul.f32 	%f9, %f7, %f7;
	fma.rn.f32 	%f10, %f6, %f6, %f9;
	fma.rn.f32 	%f11, %f8, %f8, %f10;
	mul.f32 	%f12, %f1, 0f3F000000;
	mul.f32 	%f13, %f12, %f11;
	sub.f32 	%f14, %f5, %f13;
	mul.f32 	%f15, %f14, 0f3ECCCCCC;
	mul.f32 	%f16, %f15, 0f3FB33333;
	div.rn.f32 	%f17, %f16, %f1;
	sqrt.rn.f32 	%f18, %f17;
	add.s64 	%rd14, %rd5, %rd7;
	ld.global.f32 	%f19, [%rd14];
	sqrt.rn.f32 	%f20, %f19;
	sqrt.rn.f32 	%f21, %f11;
	add.f32 	%f22, %f18, %f21;
	mul.f32 	%f23, %f20, %f22;
	mov.f32 	%f24, 0f3F000000;
	div.rn.f32 	%f25, %f24, %f23;
	add.s64 	%rd15, %rd4, %rd7;
	st.global.f32 	[%rd15], %f25;
	ret;

}
	// .globl	_Z12compute_fluxiPiPfS0_S0_
.visible .entry _Z12compute_fluxiPiPfS0_S0_(
	.param .u32 _Z12compute_fluxiPiPfS0_S0__param_0,
	.param .u64 .ptr .align 1 _Z12compute_fluxiPiPfS0_S0__param_1,
	.param .u64 .ptr .align 1 _Z12compute_fluxiPiPfS0_S0__param_2,
	.param .u64 .ptr .align 1 _Z12compute_fluxiPiPfS0_S0__param_3,
	.param .u64 .ptr .align 1 _Z12compute_fluxiPiPfS0_S0__param_4
)
{
	.reg .pred 	%p<13>;
	.reg .b32 	%r<30>;
	.reg .b32 	%f<491>;
	.reg .b64 	%rd<114>;

	ld.param.u32 	%r6, [_Z12compute_fluxiPiPfS0_S0__param_0];
	ld.param.u64 	%rd3, [_Z12compute_fluxiPiPfS0_S0__param_1];
	ld.param.u64 	%rd4, [_Z12compute_fluxiPiPfS0_S0__param_2];
	ld.param.u64 	%rd6, [_Z12compute_fluxiPiPfS0_S0__param_3];
	cvta.to.global.u64 	%rd7, %rd4;
	cvta.to.global.u64 	%rd8, %rd3;
	cvta.to.global.u64 	%rd1, %rd6;
	mov.u32 	%r7, %ntid.x;
	mov.u32 	%r8, %ctaid.x;
	mov.u32 	%r9, %tid.x;
	mad.lo.s32 	%r1, %r7, %r8, %r9;
	mul.wide.s32 	%rd9, %r1, 4;
	add.s64 	%rd10, %rd1, %rd9;
	ld.global.f32 	%f1, [%rd10];
	mul.wide.s32 	%rd2, %r6, 4;
	add.s64 	%rd11, %rd10, %rd2;
	ld.global.f32 	%f2, [%rd11];
	add.s64 	%rd12, %rd11, %rd2;
	ld.global.f32 	%f3, [%rd12];
	add.s64 	%rd13, %rd12, %rd2;
	ld.global.f32 	%f4, [%rd13];
	shl.b32 	%r10, %r6, 2;
	add.s32 	%r11, %r10, %r1;
	add.s64 	%rd14, %rd13, %rd2;
	ld.global.f32 	%f5, [%rd14];
	div.rn.f32 	%f118, %f2, %f1;
	div.rn.f32 	%f119, %f3, %f1;
	div.rn.f32 	%f120, %f4, %f1;
	mul.f32 	%f121, %f119, %f119;
	fma.rn.f32 	%f122, %f118, %f118, %f121;
	fma.rn.f32 	%f123, %f120, %f120, %f122;
	sqrt.rn.f32 	%f6, %f123;
	mul.f32 	%f124, %f1, 0fBF000000;
	fma.rn.f32 	%f125, %f124, %f123, %f5;
	mul.f32 	%f7, %f125, 0f3ECCCCCC;
	mul.f32 	%f126, %f7, 0f3FB33333;
	div.rn.f32 	%f127, %f126, %f1;
	sqrt.rn.f32 	%f8, %f127;
	fma.rn.f32 	%f9, %f2, %f118, %f7;
	mul.f32 	%f10, %f118, %f3;
	mul.f32 	%f11, %f118, %f4;
	fma.rn.f32 	%f12, %f3, %f119, %f7;
	mul.f32 	%f13, %f119, %f4;
	fma.rn.f32 	%f14, %f4, %f120, %f7;
	add.f32 	%f128, %f5, %f7;
	mul.f32 	%f15, %f118, %f128;
	mul.f32 	%f16, %f119, %f128;
	mul.f32 	%f17, %f120, %f128;
	ld.const.f32 	%f129, [ff_variable+4];
	add.f32 	%f18, %f2, %f129;
	ld.const.f32 	%f130, [ff_flux_contribution_density_energy];
	add.f32 	%f19, %f15, %f130;
	ld.const.f32 	%f131, [ff_flux_contribution_momentum_x];
	add.f32 	%f20, %f9, %f131;
	ld.const.f32 	%f132, [ff_flux_contribution_momentum_y];
	add.f32 	%f21, %f10, %f132;
	ld.const.f32 	%f133, [ff_flux_contribution_momentum_z];
	add.f32 	%f22, %f11, %f133;
	ld.const.f32 	%f134, [ff_variable+8];
	add.f32 	%f23, %f3, %f134;
	ld.const.f32 	%f135, [ff_flux_contribution_density_energy+4];
	add.f32 	%f24, %f16, %f135;
	ld.const.f32 	%f136, [ff_flux_contribution_momentum_x+4];
	add.f32 	%f25, %f10, %f136;
	ld.const.f32 	%f137, [ff_flux_contribution_momentum_y+4];
	add.f32 	%f26, %f12, %f137;
	ld.const.f32 	%f138, [ff_flux_contribution_momentum_z+4];
	add.f32 	%f27, %f13, %f138;
	ld.const.f32 	%f139, [ff_variable+12];
	add.f32 	%f28, %f4, %f139;
	ld.const.f32 	%f140, [ff_flux_contribution_density_energy+8];
	add.f32 	%f29, %f17, %f140;
	ld.const.f32 	%f141, [ff_flux_contribution_momentum_x+8];
	add.f32 	%f30, %f11, %f141;
	ld.const.f32 	%f142, [ff_flux_contribution_momentum_y+8];
	add.f32 	%f31, %f13, %f142;
	ld.const.f32 	%f143, [ff_flux_contribution_momentum_z+8];
	add.f32 	%f32, %f14, %f143;
	add.s64 	%rd15, %rd8, %rd9;
	ld.global.u32 	%r2, [%rd15];
	add.s64 	%rd16, %rd7, %rd9;
	ld.global.f32 	%f33, [%rd16];
	mul.wide.s32 	%rd17, %r11, 4;
	add.s64 	%rd18, %rd7, %rd17;
	ld.global.f32 	%f34, [%rd18];
	shl.b32 	%r12, %r6, 3;
	add.s32 	%r13, %r12, %r1;
	mul.wide.s32 	%rd19, %r13, 4;
	add.s64 	%rd20, %rd7, %rd19;
	ld.global.f32 	%f35, [%rd20];
	setp.lt.s32 	%p1, %r2, 0;
	mov.f32 	%f479, 0f00000000;
	mov.f32 	%f480, 0f00000000;
	@%p1 bra 	$L__BB2_2;
	mul.f32 	%f159, %f34, %f34;
	fma.rn.f32 	%f160, %f33, %f33, %f159;
	fma.rn.f32 	%f161, %f35, %f35, %f160;
	sqrt.rn.f32 	%f162, %f161;
	mul.wide.u32 	%rd21, %r2, 4;
	add.s64 	%rd22, %rd1, %rd21;
	ld.global.f32 	%f163, [%rd22];
	add.s32 	%r14, %r2, %r6;
	mul.wide.s32 	%rd23, %r14, 4;
	add.s64 	%rd24, %rd1, %rd23;
	ld.global.f32 	%f164, [%rd24];
	add.s64 	%rd25, %rd24, %rd2;
	ld.global.f32 	%f165, [%rd25];
	add.s64 	%rd26, %rd25, %rd2;
	ld.global.f32 	%f166, [%rd26];
	add.s64 	%rd27, %rd26, %rd2;
	ld.global.f32 	%f167, [%rd27];
	div.rn.f32 	%f168, %f164, %f163;
	div.rn.f32 	%f169, %f165, %f163;
	div.rn.f32 	%f170, %f166, %f163;
	mul.f32 	%f171, %f169, %f169;
	fma.rn.f32 	%f172, %f168, %f168, %f171;
	fma.rn.f32 	%f173, %f170, %f170, %f172;
	mul.f32 	%f174, %f163, 0f3F000000;
	mul.f32 	%f175, %f174, %f173;
	sub.f32 	%f176, %f167, %f175;
	mul.f32 	%f177, %f176, 0f3ECCCCCC;
	mul.f32 	%f178, %f177, 0f3FB33333;
	div.rn.f32 	%f179, %f178, %f163;
	sqrt.rn.f32 	%f180, %f179;
	fma.rn.f32 	%f181, %f164, %f168, %f177;
	fma.rn.f32 	%f182, %f165, %f169, %f177;
	fma.rn.f32 	%f183, %f166, %f170, %f177;
	add.f32 	%f184, %f167, %f177;
	mul.f32 	%f185, %f162, 0fBE4CCCCD;
	mul.f32 	%f186, %f185, 0f3F000000;
	sqrt.rn.f32 	%f187, %f173;
	add.f32 	%f188, %f6, %f187;
	add.f32 	%f189, %f8, %f188;
	add.f32 	%f190, %f180, %f189;
	mul.f32 	%f191, %f186, %f190;
	sub.f32 	%f192, %f1, %f163;
	fma.rn.f32 	%f193, %f192, %f191, 0f00000000;
	sub.f32 	%f194, %f5, %f167;
	fma.rn.f32 	%f195, %f194, %f191, 0f00000000;
	sub.f32 	%f196, %f2, %f164;
	fma.rn.f32 	%f197, %f196, %f191, 0f00000000;
	sub.f32 	%f198, %f3, %f165;
	fma.rn.f32 	%f199, %f198, %f191, 0f00000000;
	sub.f32 	%f200, %f4, %f166;
	fma.rn.f32 	%f201, %f200, %f191, 0f00000000;
	mul.f32 	%f202, %f33, 0f3F000000;
	add.f32 	%f203, %f2, %f164;
	fma.rn.f32 	%f204, %f202, %f203, %f193;
	fma.rn.f32 	%f205, %f168, %f184, %f15;
	fma.rn.f32 	%f206, %f202, %f205, %f195;
	add.f32 	%f207, %f9, %f181;
	fma.rn.f32 	%f208, %f202, %f207, %f197;
	fma.rn.f32 	%f209, %f168, %f165, %f10;
	fma.rn.f32 	%f210, %f202, %f209, %f199;
	fma.rn.f32 	%f211, %f168, %f166, %f11;
	fma.rn.f32 	%f212, %f202, %f211, %f201;
	mul.f32 	%f213, %f34, 0f3F000000;
	add.f32 	%f214, %f3, %f165;
	fma.rn.f32 	%f215, %f213, %f214, %f204;
	fma.rn.f32 	%f216, %f169, %f184, %f16;
	fma.rn.f32 	%f217, %f213, %f216, %f206;
	fma.rn.f32 	%f218, %f213, %f209, %f208;
	add.f32 	%f219, %f12, %f182;
	fma.rn.f32 	%f220, %f213, %f219, %f210;
	fma.rn.f32 	%f221, %f169, %f166, %f13;
	fma.rn.f32 	%f222, %f213, %f221, %f212;
	mul.f32 	%f223, %f35, 0f3F000000;
	add.f32 	%f224, %f4, %f166;
	fma.rn.f32 	%f479, %f223, %f224, %f215;
	fma.rn.f32 	%f225, %f170, %f184, %f17;
	fma.rn.f32 	%f480, %f223, %f225, %f217;
	fma.rn.f32 	%f476, %f223, %f211, %f218;
	fma.rn.f32 	%f477, %f223, %f221, %f220;
	add.f32 	%f226, %f14, %f183;
	fma.rn.f32 	%f478, %f223, %f226, %f222;
	bra.uni 	$L__BB2_6;
$L__BB2_2:
	mov.f32 	%f476, 0f00000000;
	setp.eq.s32 	%p2, %r2, -2;
	@%p2 bra 	$L__BB2_5;
	setp.ne.s32 	%p3, %r2, -1;
	mov.f32 	%f477, %f476;
	mov.f32 	%f478, %f476;
	@%p3 bra 	$L__BB2_6;
	fma.rn.f32 	%f476, %f7, %f33, 0f00000000;
	fma.rn.f32 	%f477, %f7, %f34, 0f00000000;
	fma.rn.f32 	%f478, %f7, %f35, 0f00000000;
	bra.uni 	$L__BB2_6;
$L__BB2_5:
	mul.f32 	%f145, %f33, 0f3F000000;
	fma.rn.f32 	%f146, %f145, %f18, 0f00000000;
	fma.rn.f32 	%f147, %f145, %f19, 0f00000000;
	fma.rn.f32 	%f148, %f145, %f20, 0f00000000;
	fma.rn.f32 	%f149, %f145, %f21, 0f00000000;
	fma.rn.f32 	%f150, %f145, %f22, 0f00000000;
	mul.f32 	%f151, %f34, 0f3F000000;
	fma.rn.f32 	%f152, %f151, %f23, %f146;
	fma.rn.f32 	%f153, %f151, %f24, %f147;
	fma.rn.f32 	%f154, %f151, %f25, %f148;
	fma.rn.f32 	%f155, %f151, %f26, %f149;
	fma.rn.f32 	%f156, %f151, %f27, %f150;
	mul.f32 	%f157, %f35, 0f3F000000;
	fma.rn.f32 	%f479, %f157, %f28, %f152;
	fma.rn.f32 	%f480, %f157, %f29, %f153;
	fma.rn.f32 	%f476, %f157, %f30, %f154;
	fma.rn.f32 	%f477, %f157, %f31, %f155;
	fma.rn.f32 	%f478, %f157, %f32, %f156;
$L__BB2_6:
	ld.param.u64 	%rd110, [_Z12compute_fluxiPiPfS0_S0__param_2];
	ld.param.u64 	%rd107, [_Z12compute_fluxiPiPfS0_S0__param_1];
	cvta.to.global.u64 	%rd28, %rd107;
	mul.wide.s32 	%rd29, %r1, 4;
	add.s64 	%rd30, %rd28, %rd29;
	add.s64 	%rd31, %rd30, %rd2;
	ld.global.u32 	%r3, [%rd31];
	cvta.to.global.u64 	%rd32, %rd110;
	add.s64 	%rd33, %rd32, %rd29;
	add.s64 	%rd34, %rd33, %rd2;
	ld.global.f32 	%f54, [%rd34];
	shl.b32 	%r15, %r6, 2;
	add.s32 	%r16, %r15, %r1;
	mul.wide.s32 	%rd35, %r16, 4;
	add.s64 	%rd36, %rd32, %rd35;
	add.s64 	%rd37, %rd36, %rd2;
	ld.global.f32 	%f55, [%rd37];
	shl.b32 	%r17, %r6, 3;
	add.s32 	%r18, %r17, %r1;
	mul.wide.s32 	%rd38, %r18, 4;
	add.s64 	%rd39, %rd32, %rd38;
	add.s64 	%rd40, %rd39, %rd2;
	ld.global.f32 	%f56, [%rd40];
	setp.gt.s32 	%p4, %r3, -1;
	@%p4 bra 	$L__BB2_11;
	setp.eq.s32 	%p5, %r3, -1;
	@%p5 bra 	$L__BB2_10;
	setp.ne.s32 	%p6, %r3, -2;
	@%p6 bra 	$L__BB2_12;
	mul.f32 	%f227, %f54, 0f3F000000;
	fma.rn.f32 	%f228, %f227, %f18, %f479;
	fma.rn.f32 	%f229, %f227, %f19, %f480;
	fma.rn.f32 	%f230, %f227, %f20, %f476;
	fma.rn.f32 	%f231, %f227, %f21, %f477;
	fma.rn.f32 	%f232, %f227, %f22, %f478;
	mul.f32 	%f233, %f55, 0f3F000000;
	fma.rn.f32 	%f234, %f233, %f23, %f228;
	fma.rn.f32 	%f235, %f233, %f24, %f229;
	fma.rn.f32 	%f236, %f233, %f25, %f230;
	fma.rn.f32 	%f237, %f233, %f26, %f231;
	fma.rn.f32 	%f238, %f233, %f27, %f232;
	mul.f32 	%f239, %f56, 0f3F000000;
	fma.rn.f32 	%f479, %f239, %f28, %f234;
	fma.rn.f32 	%f480, %f239, %f29, %f235;
	fma.rn.f32 	%f476, %f239, %f30, %f236;
	fma.rn.f32 	%f477, %f239, %f31, %f237;
	fma.rn.f32 	%f478, %f239, %f32, %f238;
	bra.uni 	$L__BB2_12;
$L__BB2_10:
	fma.rn.f32 	%f476, %f7, %f54, %f476;
	fma.rn.f32 	%f477, %f7, %f55, %f477;
	fma.rn.f32 	%f478, %f7, %f56, %f478;
	bra.uni 	$L__BB2_12;
$L__BB2_11:
	mul.f32 	%f240, %f55, %f55;
	fma.rn.f32 	%f241, %f54, %f54, %f240;
	fma.rn.f32 	%f242, %f56, %f56, %f241;
	sqrt.rn.f32 	%f243, %f242;
	mul.wide.u32 	%rd41, %r3, 4;
	add.s64 	%rd42, %rd1, %rd41;
	ld.global.f32 	%f244, [%rd42];
	add.s32 	%r19, %r3, %r6;
	mul.wide.s32 	%rd43, %r19, 4;
	add.s64 	%rd44, %rd1, %rd43;
	ld.global.f32 	%f245, [%rd44];
	add.s64 	%rd45, %rd44, %rd2;
	ld.global.f32 	%f246, [%rd45];
	add.s64 	%rd46, %rd45, %rd2;
	ld.global.f32 	%f247, [%rd46];
	add.s64 	%rd47, %rd46, %rd2;
	ld.global.f32 	%f248, [%rd47];
	div.rn.f32 	%f249, %f245, %f244;
	div.rn.f32 	%f250, %f246, %f244;
	div.rn.f32 	%f251, %f247, %f244;
	mul.f32 	%f252, %f250, %f250;
	fma.rn.f32 	%f253, %f249, %f249, %f252;
	fma.rn.f32 	%f254, %f251, %f251, %f253;
	mul.f32 	%f255, %f244, 0f3F000000;
	mul.f32 	%f256, %f255, %f254;
	sub.f32 	%f257, %f248, %f256;
	mul.f32 	%f258, %f257, 0f3ECCCCCC;
	mul.f32 	%f259, %f258, 0f3FB33333;
	div.rn.f32 	%f260, %f259, %f244;
	sqrt.rn.f32 	%f261, %f260;
	fma.rn.f32 	%f262, %f245, %f249, %f258;
	fma.rn.f32 	%f263, %f246, %f250, %f258;
	fma.rn.f32 	%f264, %f247, %f251, %f258;
	add.f32 	%f265, %f248, %f258;
	mul.f32 	%f266, %f243, 0fBE4CCCCD;
	mul.f32 	%f267, %f266, 0f3F000000;
	sqrt.rn.f32 	%f268, %f254;
	add.f32 	%f269, %f6, %f268;
	add.f32 	%f270, %f8, %f269;
	add.f32 	%f271, %f261, %f270;
	mul.f32 	%f272, %f267, %f271;
	sub.f32 	%f273, %f1, %f244;
	fma.rn.f32 	%f274, %f273, %f272, %f479;
	sub.f32 	%f275, %f5, %f248;
	fma.rn.f32 	%f276, %f275, %f272, %f480;
	sub.f32 	%f277, %f2, %f245;
	fma.rn.f32 	%f278, %f277, %f272, %f476;
	sub.f32 	%f279, %f3, %f246;
	fma.rn.f32 	%f280, %f279, %f272, %f477;
	sub.f32 	%f281, %f4, %f247;
	fma.rn.f32 	%f282, %f281, %f272, %f478;
	mul.f32 	%f283, %f54, 0f3F000000;
	add.f32 	%f284, %f2, %f245;
	fma.rn.f32 	%f285, %f283, %f284, %f274;
	fma.rn.f32 	%f286, %f249, %f265, %f15;
	fma.rn.f32 	%f287, %f283, %f286, %f276;
	add.f32 	%f288, %f9, %f262;
	fma.rn.f32 	%f289, %f283, %f288, %f278;
	fma.rn.f32 	%f290, %f249, %f246, %f10;
	fma.rn.f32 	%f291, %f283, %f290, %f280;
	fma.rn.f32 	%f292, %f249, %f247, %f11;
	fma.rn.f32 	%f293, %f283, %f292, %f282;
	mul.f32 	%f294, %f55, 0f3F000000;
	add.f32 	%f295, %f3, %f246;
	fma.rn.f32 	%f296, %f294, %f295, %f285;
	fma.rn.f32 	%f297, %f250, %f265, %f16;
	fma.rn.f32 	%f298, %f294, %f297, %f287;
	fma.rn.f32 	%f299, %f294, %f290, %f289;
	add.f32 	%f300, %f12, %f263;
	fma.rn.f32 	%f301, %f294, %f300, %f291;
	fma.rn.f32 	%f302, %f250, %f247, %f13;
	fma.rn.f32 	%f303, %f294, %f302, %f293;
	mul.f32 	%f304, %f56, 0f3F000000;
	add.f32 	%f305, %f4, %f247;
	fma.rn.f32 	%f479, %f304, %f305, %f296;
	fma.rn.f32 	%f306, %f251, %f265, %f17;
	fma.rn.f32 	%f480, %f304, %f306, %f298;
	fma.rn.f32 	%f476, %f304, %f292, %f299;
	fma.rn.f32 	%f477, %f304, %f302, %f301;
	add.f32 	%f307, %f14, %f264;
	fma.rn.f32 	%f478, %f304, %f307, %f303;
$L__BB2_12:
	ld.param.u64 	%rd111, [_Z12compute_fluxiPiPfS0_S0__param_2];
	ld.param.u64 	%rd108, [_Z12compute_fluxiPiPfS0_S0__param_1];
	cvta.to.global.u64 	%rd48, %rd108;
	mul.wide.s32 	%rd49, %r1, 4;
	add.s64 	%rd50, %rd48, %rd49;
	add.s64 	%rd51, %rd50, %rd2;
	add.s64 	%rd52, %rd51, %rd2;
	ld.global.u32 	%r4, [%rd52];
	cvta.to.global.u64 	%rd53, %rd111;
	add.s64 	%rd54, %rd53, %rd49;
	add.s64 	%rd55, %rd54, %rd2;
	add.s64 	%rd56, %rd55, %rd2;
	ld.global.f32 	%f75, [%rd56];
	shl.b32 	%r20, %r6, 2;
	add.s32 	%r21, %r20, %r1;
	mul.wide.s32 	%rd57, %r21, 4;
	add.s64 	%rd58, %rd53, %rd57;
	add.s64 	%rd59, %rd58, %rd2;
	add.s64 	%rd60, %rd59, %rd2;
	ld.global.f32 	%f76, [%rd60];
	shl.b32 	%r22, %r6, 3;
	add.s32 	%r23, %r22, %r1;
	mul.wide.s32 	%rd61, %r23, 4;
	add.s64 	%rd62, %rd53, %rd61;
	add.s64 	%rd63, %rd62, %rd2;
	add.s64 	%rd64, %rd63, %rd2;
	ld.global.f32 	%f77, [%rd64];
	setp.gt.s32 	%p7, %r4, -1;
	@%p7 bra 	$L__BB2_17;
	setp.eq.s32 	%p8, %r4, -1;
	@%p8 bra 	$L__BB2_16;
	setp.ne.s32 	%p9, %r4, -2;
	@%p9 bra 	$L__BB2_18;
	mul.f32 	%f308, %f75, 0f3F000000;
	fma.rn.f32 	%f309, %f308, %f18, %f479;
	fma.rn.f32 	%f310, %f308, %f19, %f480;
	fma.rn.f32 	%f311, %f308, %f20, %f476;
	fma.rn.f32 	%f312, %f308, %f21, %f477;
	fma.rn.f32 	%f313, %f308, %f22, %f478;
	mul.f32 	%f314, %f76, 0f3F000000;
	fma.rn.f32 	%f315, %f314, %f23, %f309;
	fma.rn.f32 	%f316, %f314, %f24, %f310;
	fma.rn.f32 	%f317, %f314, %f25, %f311;
	fma.rn.f32 	%f318, %f314, %f26, %f312;
	fma.rn.f32 	%f319, %f314, %f27, %f313;
	mul.f32 	%f320, %f77, 0f3F000000;
	fma.rn.f32 	%f479, %f320, %f28, %f315;
	fma.rn.f32 	%f480, %f320, %f29, %f316;
	fma.rn.f32 	%f476, %f320, %f30, %f317;
	fma.rn.f32 	%f477, %f320, %f31, %f318;
	fma.rn.f32 	%f478, %f320, %f32, %f319;
	bra.uni 	$L__BB2_18;
$L__BB2_16:
	fma.rn.f32 	%f476, %f7, %f75, %f476;
	fma.rn.f32 	%f477, %f7, %f76, %f477;
	fma.rn.f32 	%f478, %f7, %f77, %f478;
	bra.uni 	$L__BB2_18;
$L__BB2_17:
	mul.f32 	%f321, %f76, %f76;
	fma.rn.f32 	%f322, %f75, %f75, %f321;
	fma.rn.f32 	%f323, %f77, %f77, %f322;
	sqrt.rn.f32 	%f324, %f323;
	mul.wide.u32 	%rd65, %r4, 4;
	add.s64 	%rd66, %rd1, %rd65;
	ld.global.f32 	%f325, [%rd66];
	add.s32 	%r24, %r4, %r6;
	mul.wide.s32 	%rd67, %r24, 4;
	add.s64 	%rd68, %rd1, %rd67;
	ld.global.f32 	%f326, [%rd68];
	add.s64 	%rd69, %rd68, %rd2;
	ld.global.f32 	%f327, [%rd69];
	add.s64 	%rd70, %rd69, %rd2;
	ld.global.f32 	%f328, [%rd70];
	add.s64 	%rd71, %rd70, %rd2;
	ld.global.f32 	%f329, [%rd71];
	div.rn.f32 	%f330, %f326, %f325;
	div.rn.f32 	%f331, %f327, %f325;
	div.rn.f32 	%f332, %f328, %f325;
	mul.f32 	%f333, %f331, %f331;
	fma.rn.f32 	%f334, %f330, %f330, %f333;
	fma.rn.f32 	%f335, %f332, %f332, %f334;
	mul.f32 	%f336, %f325, 0f3F000000;
	mul.f32 	%f337, %f336, %f335;
	sub.f32 	%f338, %f329, %f337;
	mul.f32 	%f339, %f338, 0f3ECCCCCC;
	mul.f32 	%f340, %f339, 0f3FB33333;
	div.rn.f32 	%f341, %f340, %f325;
	sqrt.rn.f32 	%f342, %f341;
	fma.rn.f32 	%f343, %f326, %f330, %f339;
	fma.rn.f32 	%f344, %f327, %f331, %f339;
	fma.rn.f32 	%f345, %f328, %f332, %f339;
	add.f32 	%f346, %f329, %f339;
	mul.f32 	%f347, %f324, 0fBE4CCCCD;
	mul.f32 	%f348, %f347, 0f3F000000;
	sqrt.rn.f32 	%f349, %f335;
	add.f32 	%f350, %f6, %f349;
	add.f32 	%f351, %f8, %f350;
	add.f32 	%f352, %f342, %f351;
	mul.f32 	%f353, %f348, %f352;
	sub.f32 	%f354, %f1, %f325;
	fma.rn.f32 	%f355, %f354, %f353, %f479;
	sub.f32 	%f356, %f5, %f329;
	fma.rn.f32 	%f357, %f356, %f353, %f480;
	sub.f32 	%f358, %f2, %f326;
	fma.rn.f32 	%f359, %f358, %f353, %f476;
	sub.f32 	%f360, %f3, %f327;
	fma.rn.f32 	%f361, %f360, %f353, %f477;
	sub.f32 	%f362, %f4, %f328;
	fma.rn.f32 	%f363, %f362, %f353, %f478;
	mul.f32 	%f364, %f75, 0f3F000000;
	add.f32 	%f365, %f2, %f326;
	fma.rn.f32 	%f366, %f364, %f365, %f355;
	fma.rn.f32 	%f367, %f330, %f346, %f15;
	fma.rn.f32 	%f368, %f364, %f367, %f357;
	add.f32 	%f369, %f9, %f343;
	fma.rn.f32 	%f370, %f364, %f369, %f359;
	fma.rn.f32 	%f371, %f330, %f327, %f10;
	fma.rn.f32 	%f372, %f364, %f371, %f361;
	fma.rn.f32 	%f373, %f330, %f328, %f11;
	fma.rn.f32 	%f374, %f364, %f373, %f363;
	mul.f32 	%f375, %f76, 0f3F000000;
	add.f32 	%f376, %f3, %f327;
	fma.rn.f32 	%f377, %f375, %f376, %f366;
	fma.rn.f32 	%f378, %f331, %f346, %f16;
	fma.rn.f32 	%f379, %f375, %f378, %f368;
	fma.rn.f32 	%f380, %f375, %f371, %f370;
	add.f32 	%f381, %f12, %f344;
	fma.rn.f32 	%f382, %f375, %f381, %f372;
	fma.rn.f32 	%f383, %f331, %f328, %f13;
	fma.rn.f32 	%f384, %f375, %f383, %f374;
	mul.f32 	%f385, %f77, 0f3F000000;
	add.f32 	%f386, %f4, %f328;
	fma.rn.f32 	%f479, %f385, %f386, %f377;
	fma.rn.f32 	%f387, %f332, %f346, %f17;
	fma.rn.f32 	%f480, %f385, %f387, %f379;
	fma.rn.f32 	%f476, %f385, %f373, %f380;
	fma.rn.f32 	%f477, %f385, %f383, %f382;
	add.f32 	%f388, %f14, %f345;
	fma.rn.f32 	%f478, %f385, %f388, %f384;
$L__BB2_18:
	ld.param.u64 	%rd112, [_Z12compute_fluxiPiPfS0_S0__param_2];
	ld.param.u64 	%rd109, [_Z12compute_fluxiPiPfS0_S0__param_1];
	cvta.to.global.u64 	%rd72, %rd109;
	mul.wide.s32 	%rd73, %r1, 4;
	add.s64 	%rd74, %rd72, %rd73;
	add.s64 	%rd75, %rd74, %rd2;
	add.s64 	%rd76, %rd75, %rd2;
	add.s64 	%rd77, %rd76, %rd2;
	ld.global.u32 	%r5, [%rd77];
	cvta.to.global.u64 	%rd78, %rd112;
	add.s64 	%rd79, %rd78, %rd73;
	add.s64 	%rd80, %rd79, %rd2;
	add.s64 	%rd81, %rd80, %rd2;
	add.s64 	%rd82, %rd81, %rd2;
	ld.global.f32 	%f96, [%rd82];
	shl.b32 	%r25, %r6, 2;
	add.s32 	%r26, %r25, %r1;
	mul.wide.s32 	%rd83, %r26, 4;
	add.s64 	%rd84, %rd78, %rd83;
	add.s64 	%rd85, %rd84, %rd2;
	add.s64 	%rd86, %rd85, %rd2;
	add.s64 	%rd87, %rd86, %rd2;
	ld.global.f32 	%f97, [%rd87];
	shl.b32 	%r27, %r6, 3;
	add.s32 	%r28, %r27, %r1;
	mul.wide.s32 	%rd88, %r28, 4;
	add.s64 	%rd89, %rd78, %rd88;
	add.s64 	%rd90, %rd89, %rd2;
	add.s64 	%rd91, %rd90, %rd2;
	add.s64 	%rd92, %rd91, %rd2;
	ld.global.f32 	%f98, [%rd92];
	mul.f32 	%f389, %f97, %f97;
	fma.rn.f32 	%f390, %f96, %f96, %f389;
	fma.rn.f32 	%f99, %f98, %f98, %f390;
	setp.gt.s32 	%p10, %r5, -1;
	@%p10 bra 	$L__BB2_23;
	setp.eq.s32 	%p11, %r5, -1;
	@%p11 bra 	$L__BB2_22;
	setp.ne.s32 	%p12, %r5, -2;
	@%p12 bra 	$L__BB2_24;
	mul.f32 	%f391, %f96, 0f3F000000;
	fma.rn.f32 	%f392, %f391, %f18, %f479;
	fma.rn.f32 	%f393, %f391, %f19, %f480;
	fma.rn.f32 	%f394, %f391, %f20, %f476;
	fma.rn.f32 	%f395, %f391, %f21, %f477;
	fma.rn.f32 	%f396, %f391, %f22, %f478;
	mul.f32 	%f397, %f97, 0f3F000000;
	fma.rn.f32 	%f398, %f397, %f23, %f392;
	fma.rn.f32 	%f399, %f397, %f24, %f393;
	fma.rn.f32 	%f400, %f397, %f25, %f394;
	fma.rn.f32 	%f401, %f397, %f26, %f395;
	fma.rn.f32 	%f402, %f397, %f27, %f396;
	mul.f32 	%f403, %f98, 0f3F000000;
	fma.rn.f32 	%f479, %f403, %f28, %f398;
	fma.rn.f32 	%f480, %f403, %f29, %f399;
	fma.rn.f32 	%f476, %f403, %f30, %f400;
	fma.rn.f32 	%f477, %f403, %f31, %f401;
	fma.rn.f32 	%f478, %f403, %f32, %f402;
	bra.uni 	$L__BB2_24;
$L__BB2_22:
	fma.rn.f32 	%f476, %f7, %f96, %f476;
	fma.rn.f32 	%f477, %f7, %f97, %f477;
	fma.rn.f32 	%f478, %f7, %f98, %f478;
	bra.uni 	$L__BB2_24;
$L__BB2_23:
	sqrt.rn.f32 	%f404, %f99;
	mul.wide.u32 	%rd93, %r5, 4;
	add.s64 	%rd94, %rd1, %rd93;
	ld.global.f32 	%f405, [%rd94];
	add.s32 	%r29, %r5, %r6;
	mul.wide.s32 	%rd95, %r29, 4;
	add.s64 	%rd96, %rd1, %rd95;
	ld.global.f32 	%f406, [%rd96];
	add.s64 	%rd97, %rd96, %rd2;
	ld.global.f32 	%f407, [%rd97];
	add.s64 	%rd98, %rd97, %rd2;
	ld.global.f32 	%f408, [%rd98];
	add.s64 	%rd99, %rd98, %rd2;
	ld.global.f32 	%f409, [%rd99];
	div.rn.f32 	%f410, %f406, %f405;
	div.rn.f32 	%f411, %f407, %f405;
	div.rn.f32 	%f412, %f408, %f405;
	mul.f32 	%f413, %f411, %f411;
	fma.rn.f32 	%f414, %f410, %f410, %f413;
	fma.rn.f32 	%f415, %f412, %f412, %f414;
	mul.f32 	%f416, %f405, 0f3F000000;
	mul.f32 	%f417, %f416, %f415;
	sub.f32 	%f418, %f409, %f417;
	mul.f32 	%f419, %f418, 0f3ECCCCCC;
	mul.f32 	%f420, %f419, 0f3FB33333;
	div.rn.f32 	%f421, %f420, %f405;
	sqrt.rn.f32 	%f422, %f421;
	fma.rn.f32 	%f423, %f406, %f410, %f419;
	fma.rn.f32 	%f424, %f407, %f411, %f419;
	fma.rn.f32 	%f425, %f408, %f412, %f419;
	add.f32 	%f426, %f409, %f419;
	mul.f32 	%f427, %f404, 0fBE4CCCCD;
	mul.f32 	%f428, %f427, 0f3F000000;
	sqrt.rn.f32 	%f429, %f415;
	add.f32 	%f430, %f6, %f429;
	add.f32 	%f431, %f8, %f430;
	add.f32 	%f432, %f422, %f431;
	mul.f32 	%f433, %f428, %f432;
	sub.f32 	%f434, %f1, %f405;
	fma.rn.f32 	%f435, %f434, %f433, %f479;
	sub.f32 	%f436, %f5, %f409;
	fma.rn.f32 	%f437, %f436, %f433, %f480;
	sub.f32 	%f438, %f2, %f406;
	fma.rn.f32 	%f439, %f438, %f433, %f476;
	sub.f32 	%f440, %f3, %f407;
	fma.rn.f32 	%f441, %f440, %f433, %f477;
	sub.f32 	%f442, %f4, %f408;
	fma.rn.f32 	%f443, %f442, %f433, %f478;
	mul.f32 	%f444, %f96, 0f3F000000;
	add.f32 	%f445, %f2, %f406;
	fma.rn.f32 	%f446, %f444, %f445, %f435;
	fma.rn.f32 	%f447, %f410, %f426, %f15;
	fma.rn.f32 	%f448, %f444, %f447, %f437;
	add.f32 	%f449, %f9, %f423;
	fma.rn.f32 	%f450, %f444, %f449, %f439;
	fma.rn.f32 	%f451, %f410, %f407, %f10;
	fma.rn.f32 	%f452, %f444, %f451, %f441;
	fma.rn.f32 	%f453, %f410, %f408, %f11;
	fma.rn.f32 	%f454, %f444, %f453, %f443;
	mul.f32 	%f455, %f97, 0f3F000000;
	add.f32 	%f456, %f3, %f407;
	fma.rn.f32 	%f457, %f455, %f456, %f446;
	fma.rn.f32 	%f458, %f411, %f426, %f16;
	fma.rn.f32 	%f459, %f455, %f458, %f448;
	fma.rn.f32 	%f460, %f455, %f451, %f450;
	add.f32 	%f461, %f12, %f424;
	fma.rn.f32 	%f462, %f455, %f461, %f452;
	fma.rn.f32 	%f463, %f411, %f408, %f13;
	fma.rn.f32 	%f464, %f455, %f463, %f454;
	mul.f32 	%f465, %f98, 0f3F000000;
	add.f32 	%f466, %f4, %f408;
	fma.rn.f32 	%f479, %f465, %f466, %f457;
	fma.rn.f32 	%f467, %f412, %f426, %f17;
	fma.rn.f32 	%f480, %f465, %f467, %f459;
	fma.rn.f32 	%f476, %f465, %f453, %f460;
	fma.rn.f32 	%f477, %f465, %f463, %f462;
	add.f32 	%f468, %f14, %f425;
	fma.rn.f32 	%f478, %f465, %f468, %f464;
$L__BB2_24:
	ld.param.u64 	%rd113, [_Z12compute_fluxiPiPfS0_S0__param_4];
	cvta.to.global.u64 	%rd100, %rd113;
	add.s64 	%rd102, %rd100, %rd73;
	st.global.f32 	[%rd102], %f479;
	add.s64 	%rd103, %rd102, %rd2;
	st.global.f32 	[%rd103], %f476;
	add.s64 	%rd104, %rd103, %rd2;
	st.global.f32 	[%rd104], %f477;
	add.s64 	%rd105, %rd104, %rd2;
	st.global.f32 	[%rd105], %f478;
	add.s64 	%rd106, %rd105, %rd2;
	st.global.f32 	[%rd106], %f480;
	ret;

}
	// .globl	_Z9time_stepiiPfS_S_S_
.visible .entry _Z9time_stepiiPfS_S_S_(
	.param .u32 _Z9time_stepiiPfS_S_S__param_0,
	.param .u32 _Z9time_stepiiPfS_S_S__param_1,
	.param .u64 .ptr .align 1 _Z9time_stepiiPfS_S_S__param_2,
	.param .u64 .ptr .align 1 _Z9time_stepiiPfS_S_S__param_3,
	.param .u64 .ptr .align 1 _Z9time_stepiiPfS_S_S__param_4,
	.param .u64 .ptr .align 1 _Z9time_stepiiPfS_S_S__param_5
)
{
	.reg .b32 	%r<8>;
	.reg .b32 	%f<19>;
	.reg .b64 	%rd<27>;

	ld.param.u32 	%r1, [_Z9time_stepiiPfS_S_S__param_0];
	ld.param.u32 	%r2, [_Z9time_stepiiPfS_S_S__param_1];
	ld.param.u64 	%rd1, [_Z9time_stepiiPfS_S_S__param_2];
	ld.param.u64 	%rd2, [_Z9time_stepiiPfS_S_S__param_3];
	ld.param.u64 	%rd3, [_Z9time_stepiiPfS_S_S__param_4];
	ld.param.u64 	%rd4, [_Z9time_stepiiPfS_S_S__param_5];
	cvta.to.global.u64 	%rd5, %rd2;
	cvta.to.global.u64 	%rd6, %rd4;
	cvta.to.global.u64 	%rd7, %rd1;
	cvta.to.global.u64 	%rd8, %rd3;
	mov.u32 	%r3, %ntid.x;
	mov.u32 	%r4, %ctaid.x;
	mov.u32 	%r5, %tid.x;
	mad.lo.s32 	%r6, %r3, %r4, %r5;
	mul.wide.s32 	%rd9, %r6, 4;
	add.s64 	%rd10, %rd8, %rd9;
	ld.global.f32 	%f1, [%rd10];
	sub.s32 	%r7, 4, %r1;
	cvt.rn.f32.s32 	%f2, %r7;
	div.rn.f32 	%f3, %f1, %f2;
	add.s64 	%rd11, %rd7, %rd9;
	ld.global.f32 	%f4, [%rd11];
	add.s64 	%rd12, %rd6, %rd9;
	ld.global.f32 	%f5, [%rd12];
	fma.rn.f32 	%f6, %f3, %f5, %f4;
	add.s64 	%rd13, %rd5, %rd9;
	st.global.f32 	[%rd13], %f6;
	mul.wide.s32 	%rd14, %r2, 4;
	add.s64 	%rd15, %rd11, %rd14;
	ld.global.f32 	%f7, [%rd15];
	add.s64 	%rd16, %rd12, %rd14;
	ld.global.f32 	%f8, [%rd16];
	fma.rn.f32 	%f9, %f3, %f8, %f7;
	add.s64 	%rd17, %rd13, %rd14;
	st.global.f32 	[%rd17], %f9;
	add.s64 	%rd18, %rd15, %rd14;
	ld.global.f32 	%f10, [%rd18];
	add.s64 	%rd19, %rd16, %rd14;
	ld.global.f32 	%f11, [%rd19];
	fma.rn.f32 	%f12, %f3, %f11, %f10;
	add.s64 	%rd20, %rd17, %rd14;
	st.global.f32 	[%rd20], %f12;
	add.s64 	%rd21, %rd18, %rd14;
	ld.global.f32 	%f13, [%rd21];
	add.s64 	%rd22, %rd19, %rd14;
	ld.global.f32 	%f14, [%rd22];
	fma.rn.f32 	%f15, %f3, %f14, %f13;
	add.s64 	%rd23, %rd20, %rd14;
	st.global.f32 	[%rd23], %f15;
	add.s64 	%rd24, %rd21, %rd14;
	ld.global.f32 	%f16, [%rd24];
	add.s64 	%rd25, %rd22, %rd14;
	ld.global.f32 	%f17, [%rd25];
	fma.rn.f32 	%f18, %f3, %f17, %f16;
	add.s64 	%rd26, %rd23, %rd14;
	st.global.f32 	[%rd26], %f18;
	ret;

}


// ===== COMPILED SASS (sm_100) =====

	.target	sm_100

	.elftype	@"ET_EXEC"


//--------------------- .note.nv.tkinfo           --------------------------
	.section	.note.nv.tkinfo,"",@"SHT_NOTE"
	.sectionflags	@"SHF_NOTE_NV_TKINFO"
	.tkinfo
        /*0018*/ 	.word	0x00000002
        /*0030*/ 	.string	""
        /*0030*/ 	.string	"ptxas"
        /*0030*/ 	.string	"Cuda compilation tools, release 13.0, V13.0.88"
        /*0030*/ 	.string	"Build cuda_13.0.r13.0/compiler.36424714_0"
        /*0030*/ 	.string	"-arch sm_100 -m 64 "



//--------------------- .note.nv.cuinfo           --------------------------
	.section	.note.nv.cuinfo,"",@"SHT_NOTE"
	.sectionflags	@"SHF_NOTE_NV_CUINFO"
        /*0018*/ 	.short	0x0002
        /*001a*/ 	.short	0x0064
        /*001c*/ 	.short	0x0082
	.zero		2


//--------------------- .nv.info                  --------------------------
	.section	.nv.info,"",@"SHT_CUDA_INFO"
	.align	4


	//----- nvinfo : EIATTR_REGCOUNT
	.align		4
        /*0000*/ 	.byte	0x04, 0x2f
        /*0002*/ 	.short	(.L_6 - .L_5)
	.align		4
.L_5:
        /*0004*/ 	.word	index@(_Z25cuda_initialize_variablesiPf)
        /*0008*/ 	.word	0x00000014


	//----- nvinfo : EIATTR_FRAME_SIZE
	.align		4
.L_6:
        /*000c*/ 	.byte	0x04, 0x11
        /*000e*/ 	.short	(.L_8 - .L_7)
	.align		4
.L_7:
        /*0010*/ 	.word	index@(_Z25cuda_initialize_variablesiPf)
        /*0014*/ 	.word	0x00000000


	//----- nvinfo : EIATTR_REGCOUNT
	.align		4
.L_8:
        /*0018*/ 	.byte	0x04, 0x2f
        /*001a*/ 	.short	(.L_10 - .L_9)
	.align		4
.L_9:
        /*001c*/ 	.word	index@(_Z19compute_step_factoriPfS_S_)
        /*0020*/ 	.word	0x00000015


	//----- nvinfo : EIATTR_FRAME_SIZE
	.align		4
.L_10:
        /*0024*/ 	.byte	0x04, 0x11
        /*0026*/ 	.short	(.L_12 - .L_11)
	.align		4
.L_11:
        /*0028*/ 	.word	index@($__internal_4_$__cuda_sm3x_div_rn_noftz_f32_slowpath)
        /*002c*/ 	.word	0x00000000


	//----- nvinfo : EIATTR_FRAME_SIZE
	.align		4
.L_12:
        /*0030*/ 	.byte	0x04, 0x11
        /*0032*/ 	.short	(.L_14 - .L_13)
	.align		4
.L_13:
        /*0034*/ 	.word	index@($__internal_3_$__cuda_sm20_sqrt_rn_f32_slowpath)
        /*0038*/ 	.word	0x00000000


	//----- nvinfo : EIATTR_FRAME_SIZE
	.align		4
.L_14:
        /*003c*/ 	.byte	0x04, 0x11
        /*003e*/ 	.short	(.L_16 - .L_15)
	.align		4
.L_15:
        /*0040*/ 	.word	index@(_Z19compute_step_factoriPfS_S_)
        /*0044*/ 	.word	0x00000000


	//----- nvinfo : EIATTR_REGCOUNT
	.align		4
.L_16:
        /*0048*/ 	.byte	0x04, 0x2f
        /*004a*/ 	.short	(.L_18 - .L_17)
	.align		4
.L_17:
        /*004c*/ 	.word	index@(_Z12compute_fluxiPiPfS0_S0_)
        /*0050*/ 	.word	0x00000044


	//----- nvinfo : EIATTR_FRAME_SIZE
	.align		4
.L_18:
        /*0054*/ 	.byte	0x04, 0x11
        /*0056*/ 	.short	(.L_20 - .L_19)
	.align		4
.L_19:
        /*0058*/ 	.word	index@($__internal_2_$__cuda_sm3x_div_rn_noftz_f32_slowpath)
        /*005c*/ 	.word	0x00000000


	//----- nvinfo : EIATTR_FRAME_SIZE
	.align		4
.L_20:
        /*0060*/ 	.byte	0x04, 0x11
        /*0062*/ 	.short	(.L_22 - .L_21)
	.align		4
.L_21:
        /*0064*/ 	.word	index@($__internal_1_$__cuda_sm20_sqrt_rn_f32_slowpath)
        /*0068*/ 	.word	0x00000000


	//----- nvinfo : EIATTR_FRAME_SIZE
	.align		4
.L_22:
        /*006c*/ 	.byte	0x04, 0x11
        /*006e*/ 	.short	(.L_24 - .L_23)
	.align		4
.L_23:
        /*0070*/ 	.word	index@(_Z12compute_fluxiPiPfS0_S0_)
        /*0074*/ 	.word	0x00000000


	//----- nvinfo : EIATTR_REGCOUNT
	.align		4
.L_24:
        /*0078*/ 	.byte	0x04, 0x2f
        /*007a*/ 	.short	(.L_26 - .L_25)
	.align		4
.L_25:
        /*007c*/ 	.word	index@(_Z9time_stepiiPfS_S_S_)
        /*0080*/ 	.word	0x00000018


	//----- nvinfo : EIATTR_FRAME_SIZE
	.align		4
.L_26:
        /*0084*/ 	.byte	0x04, 0x11
        /*0086*/ 	.short	(.L_28 - .L_27)
	.align		4
.L_27:
        /*0088*/ 	.word	index@($__internal_0_$__cuda_sm3x_div_rn_noftz_f32_slowpath)
        /*008c*/ 	.word	0x00000000


	//----- nvinfo : EIATTR_FRAME_SIZE
	.align		4
.L_28:
        /*0090*/ 	.byte	0x04, 0x11
        /*0092*/ 	.short	(.L_30 - .L_29)
	.align		4
.L_29:
        /*0094*/ 	.word	index@(_Z9time_stepiiPfS_S_S_)
        /*0098*/ 	.word	0x00000000


	//----- nvinfo : EIATTR_MIN_STACK_SIZE
	.align		4
.L_30:
        /*009c*/ 	.byte	0x04, 0x12
        /*009e*/ 	.short	(.L_32 - .L_31)
	.align		4
.L_31:
        /*00a0*/ 	.word	index@(_Z9time_stepiiPfS_S_S_)
        /*00a4*/ 	.word	0x00000000


	//----- nvinfo : EIATTR_MIN_STACK_SIZE
	.align		4
.L_32:
        /*00a8*/ 	.byte	0x04, 0x12
        /*00aa*/ 	.short	(.L_34 - .L_33)
	.align		4
.L_33:
        /*00ac*/ 	.word	index@(_Z12compute_fluxiPiPfS0_S0_)
        /*00b0*/ 	.word	0x00000000


	//----- nvinfo : EIATTR_MIN_STACK_SIZE
	.align		4
.L_34:
        /*00b4*/ 	.byte	0x04, 0x12
        /*00b6*/ 	.short	(.L_36 - .L_35)
	.align		4
.L_35:
        /*00b8*/ 	.word	index@(_Z19compute_step_factoriPfS_S_)
        /*00bc*/ 	.word	0x00000000


	//----- nvinfo : EIATTR_MIN_STACK_SIZE
	.align		4
.L_36:
        /*00c0*/ 	.byte	0x04, 0x12
        /*00c2*/ 	.short	(.L_38 - .L_37)
	.align		4
.L_37:
        /*00c4*/ 	.word	index@(_Z25cuda_initialize_variablesiPf)
        /*00c8*/ 	.word	0x00000000
.L_38:


//--------------------- .nv.compat                --------------------------
	.section	.nv.compat,"",@"SHT_CUDA_COMPAT_INFO"
	.align	4
        /*0000*/ 	.byte	0x02, 0x09, 0x00, 0x00, 0x02, 0x02, 0x01, 0x00, 0x02, 0x05, 0x05, 0x00, 0x03, 0x07, 0x01, 0x01
        /*0010*/ 	.byte	0x02, 0x03, 0x00, 0x00, 0x02, 0x06, 0x01, 0x00, 0x04, 0x0b, 0x08, 0x00, 0x01, 0x00, 0x00, 0x00
        /*0020*/ 	.byte	0x00, 0x00, 0x00, 0x00


//--------------------- .nv.info._Z9time_stepiiPfS_S_S_ --------------------------
	.section	.nv.info._Z9time_stepiiPfS_S_S_,"",@"SHT_CUDA_INFO"
	.sectionflags	@""
	.align	4


	//----- nvinfo : EIATTR_CUDA_API_VERSION
	.align		4
        /*0000*/ 	.byte	0x04, 0x37
        /*0002*/ 	.short	(.L_40 - .L_39)
.L_39:
        /*0004*/ 	.word	0x00000082


	//----- nvinfo : EIATTR_KPARAM_INFO
	.align		4
.L_40:
        /*0008*/ 	.byte	0x04, 0x17
        /*000a*/ 	.short	(.L_42 - .L_41)
.L_41:
        /*000c*/ 	.word	0x00000000
        /*0010*/ 	.short	0x0005
        /*0012*/ 	.short	0x0020
        /*0014*/ 	.byte	0x00, 0xf5, 0x21, 0x00


	//----- nvinfo : EIATTR_KPARAM_INFO
	.align		4
.L_42:
        /*0018*/ 	.byte	0x04, 0x17
        /*001a*/ 	.short	(.L_44 - .L_43)
.L_43:
        /*001c*/ 	.word	0x00000000
        /*0020*/ 	.short	0x0004
        /*0022*/ 	.short	0x0018
        /*0024*/ 	.byte	0x00, 0xf5, 0x21, 0x00


	//----- nvinfo : EIATTR_KPARAM_INFO
	.align		4
.L_44:
        /*0028*/ 	.byte	0x04, 0x17
        /*002a*/ 	.short	(.L_46 - .L_45)
.L_45:
        /*002c*/ 	.word	0x00000000
        /*0030*/ 	.short	0x0003
        /*0032*/ 	.short	0x0010
        /*0034*/ 	.byte	0x00, 0xf5, 0x21, 0x00


	//----- nvinfo : EIATTR_KPARAM_INFO
	.align		4
.L_46:
        /*0038*/ 	.byte	0x04, 0x17
        /*003a*/ 	.short	(.L_48 - .L_47)
.L_47:
        /*003c*/ 	.word	0x00000000
        /*0040*/ 	.short	0x0002
        /*0042*/ 	.short	0x0008
        /*0044*/ 	.byte	0x00, 0xf5, 0x21, 0x00


	//----- nvinfo : EIATTR_KPARAM_INFO
	.align		4
.L_48:
        /*0048*/ 	.byte	0x04, 0x17
        /*004a*/ 	.short	(.L_50 - .L_49)
.L_49:
        /*004c*/ 	.word	0x00000000
        /*0050*/ 	.short	0x0001
        /*0052*/ 	.short	0x0004
        /*0054*/ 	.byte	0x00, 0xf0, 0x11, 0x00


	//----- nvinfo : EIATTR_KPARAM_INFO
	.align		4
.L_50:
        /*0058*/ 	.byte	0x04, 0x17
        /*005a*/ 	.short	(.L_52 - .L_51)
.L_51:
        /*005c*/ 	.word	0x00000000
        /*0060*/ 	.short	0x0000
        /*0062*/ 	.short	0x0000
        /*0064*/ 	.byte	0x00, 0xf0, 0x11, 0x00


	//----- nvinfo : EIATTR_SPARSE_MMA_MASK
	.align		4
.L_52:
        /*0068*/ 	.byte	0x03, 0x50
        /*006a*/ 	.short	0x0000


	//----- nvinfo : EIATTR_MAXREG_COUNT
	.align		4
        /*006c*/ 	.byte	0x03, 0x1b
        /*006e*/ 	.short	0x00ff


	//----- nvinfo : EIATTR_MERCURY_ISA_VERSION
	.align		4
        /*0070*/ 	.byte	0x03, 0x5f
        /*0072*/ 	.short	0x0101


	//----- nvinfo : EIATTR_VRC_CTA_INIT_COUNT
	.align		4
        /*0074*/ 	.byte	0x02, 0x4a
	.zero		1
	.zero		1


	//----- nvinfo : EIATTR_EXIT_INSTR_OFFSETS
	.align		4
        /*0078*/ 	.byte	0x04, 0x1c
        /*007a*/ 	.short	(.L_54 - .L_53)


	//   ....[0]....
.L_53:
        /*007c*/ 	.word	0x00000400


	//----- nvinfo : EIATTR_CRS_STACK_SIZE
	.align		4
.L_54:
        /*0080*/ 	.byte	0x04, 0x1e
        /*0082*/ 	.short	(.L_56 - .L_55)
.L_55:
        /*0084*/ 	.word	0x00000000


	//----- nvinfo : EIATTR_CBANK_PARAM_SIZE
	.align		4
.L_56:
        /*0088*/ 	.byte	0x03, 0x19
        /*008a*/ 	.short	0x0028


	//----- nvinfo : EIATTR_PARAM_CBANK
	.align		4
        /*008c*/ 	.byte	0x04, 0x0a
        /*008e*/ 	.short	(.L_58 - .L_57)
	.align		4
.L_57:
        /*0090*/ 	.word	index@(.nv.constant0._Z9time_stepiiPfS_S_S_)
        /*0094*/ 	.short	0x0380
        /*0096*/ 	.short	0x0028


	//----- nvinfo : EIATTR_SW_WAR
	.align		4
.L_58:
        /*0098*/ 	.byte	0x04, 0x36
        /*009a*/ 	.short	(.L_60 - .L_59)
.L_59:
        /*009c*/ 	.word	0x00000008
.L_60:


//--------------------- .nv.info._Z12compute_fluxiPiPfS0_S0_ --------------------------
	.section	.nv.info._Z12compute_fluxiPiPfS0_S0_,"",@"SHT_CUDA_INFO"
	.sectionflags	@""
	.align	4


	//----- nvinfo : EIATTR_CUDA_API_VERSION
	.align		4
        /*0000*/ 	.byte	0x04, 0x37
        /*0002*/ 	.short	(.L_62 - .L_61)
.L_61:
        /*0004*/ 	.word	0x00000082


	//----- nvinfo : EIATTR_KPARAM_INFO
	.align		4
.L_62:
        /*0008*/ 	.byte	0x04, 0x17
        /*000a*/ 	.short	(.L_64 - .L_63)
.L_63:
        /*000c*/ 	.word	0x00000000
        /*0010*/ 	.short	0x0004
        /*0012*/ 	.short	0x0020
        /*0014*/ 	.byte	0x00, 0xf5, 0x21, 0x00


	//----- nvinfo : EIATTR_KPARAM_INFO
	.align		4
.L_64:
        /*0018*/ 	.byte	0x04, 0x17
        /*001a*/ 	.short	(.L_66 - .L_65)
.L_65:
        /*001c*/ 	.word	0x00000000
        /*0020*/ 	.short	0x0003
        /*0022*/ 	.short	0x0018
        /*0024*/ 	.byte	0x00, 0xf5, 0x21, 0x00


	//----- nvinfo : EIATTR_KPARAM_INFO
	.align		4
.L_66:
        /*0028*/ 	.byte	0x04, 0x17
        /*002a*/ 	.short	(.L_68 - .L_67)
.L_67:
        /*002c*/ 	.word	0x00000000
        /*0030*/ 	.short	0x0002
        /*0032*/ 	.short	0x0010
        /*0034*/ 	.byte	0x00, 0xf5, 0x21, 0x00


	//----- nvinfo : EIATTR_KPARAM_INFO
	.align		4
.L_68:
        /*0038*/ 	.byte	0x04, 0x17
        /*003a*/ 	.short	(.L_70 - .L_69)
.L_69:
        /*003c*/ 	.word	0x00000000
        /*0040*/ 	.short	0x0001
        /*0042*/ 	.short	0x0008
        /*0044*/ 	.byte	0x00, 0xf5, 0x21, 0x00


	//----- nvinfo : EIATTR_KPARAM_INFO
	.align		4
.L_70:
        /*0048*/ 	.byte	0x04, 0x17
        /*004a*/ 	.short	(.L_72 - .L_71)
.L_71:
        /*004c*/ 	.word	0x00000000
        /*0050*/ 	.short	0x0000
        /*0052*/ 	.short	0x0000
        /*0054*/ 	.byte	0x00, 0xf0, 0x11, 0x00


	//----- nvinfo : EIATTR_SPARSE_MMA_MASK
	.align		4
.L_72:
        /*0058*/ 	.byte	0x03, 0x50
        /*005a*/ 	.short	0x0000


	//----- nvinfo : EIATTR_MAXREG_COUNT
	.align		4
        /*005c*/ 	.byte	0x03, 0x1b
        /*005e*/ 	.short	0x00ff


	//----- nvinfo : EIATTR_MERCURY_ISA_VERSION
	.align		4
        /*0060*/ 	.byte	0x03, 0x5f
        /*0062*/ 	.short	0x0101


	//----- nvinfo : EIATTR_VRC_CTA_INIT_COUNT
	.align		4
        /*0064*/ 	.byte	0x02, 0x4a
	.zero		1
	.zero		1


	//----- nvinfo : EIATTR_EXIT_INSTR_OFFSETS
	.align		4
        /*0068*/ 	.byte	0x04, 0x1c
        /*006a*/ 	.short	(.L_74 - .L_73)


	//   ....[0]....
.L_73:
        /*006c*/ 	.word	0x000040d0


	//----- nvinfo : EIATTR_CRS_STACK_SIZE
	.align		4
.L_74:
        /*0070*/ 	.byte	0x04, 0x1e
        /*0072*/ 	.short	(.L_76 - .L_75)
.L_75:
        /*0074*/ 	.word	0x00000000


	//----- nvinfo : EIATTR_CBANK_PARAM_SIZE
	.align		4
.L_76:
        /*0078*/ 	.byte	0x03, 0x19
        /*007a*/ 	.short	0x0028


	//----- nvinfo : EIATTR_PARAM_CBANK
	.align		4
        /*007c*/ 	.byte	0x04, 0x0a
        /*007e*/ 	.short	(.L_78 - .L_77)
	.align		4
.L_77:
        /*0080*/ 	.word	index@(.nv.constant0._Z12compute_fluxiPiPfS0_S0_)
        /*0084*/ 	.short	0x0380
        /*0086*/ 	.short	0x0028


	//----- nvinfo : EIATTR_SW_WAR
	.align		4
.L_78:
        /*0088*/ 	.byte	0x04, 0x36
        /*008a*/ 	.short	(.L_80 - .L_79)
.L_79:
        /*008c*/ 	.word	0x00000008
.L_80:


//--------------------- .nv.info._Z19compute_step_factoriPfS_S_ --------------------------
	.section	.nv.info._Z19compute_step_factoriPfS_S_,"",@"SHT_CUDA_INFO"
	.sectionflags	@""
	.align	4


	//----- nvinfo : EIATTR_CUDA_API_VERSION
	.align		4
        /*0000*/ 	.byte	0x04, 0x37
        /*0002*/ 	.short	(.L_82 - .L_81)
.L_81:
        /*0004*/ 	.word	0x00000082


	//----- nvinfo : EIATTR_KPARAM_INFO
	.align		4
.L_82:
        /*0008*/ 	.byte	0x04, 0x17
        /*000a*/ 	.short	(.L_84 - .L_83)
.L_83:
        /*000c*/ 	.word	0x00000000
        /*0010*/ 	.short	0x0003
        /*0012*/ 	.short	0x0018
        /*0014*/ 	.byte	0x00, 0xf5, 0x21, 0x00


	//----- nvinfo : EIATTR_KPARAM_INFO
	.align		4
.L_84:
        /*0018*/ 	.byte	0x04, 0x17
        /*001a*/ 	.short	(.L_86 - .L_85)
.L_85:
        /*001c*/ 	.word	0x00000000
        /*0020*/ 	.short	0x0002
        /*0022*/ 	.short	0x0010
        /*0024*/ 	.byte	0x00, 0xf5, 0x21, 0x00


	//----- nvinfo : EIATTR_KPARAM_INFO
	.align		4
.L_86:
        /*0028*/ 	.byte	0x04, 0x17
        /*002a*/ 	.short	(.L_88 - .L_87)
.L_87:
        /*002c*/ 	.word	0x00000000
        /*0030*/ 	.short	0x0001
        /*0032*/ 	.short	0x0008
        /*0034*/ 	.byte	0x00, 0xf5, 0x21, 0x00


	//----- nvinfo : EIATTR_KPARAM_INFO
	.align		4
.L_88:
        /*0038*/ 	.byte	0x04, 0x17
        /*003a*/ 	.short	(.L_90 - .L_89)
.L_89:
        /*003c*/ 	.word	0x00000000
        /*0040*/ 	.short	0x0000
        /*0042*/ 	.short	0x0000
        /*0044*/ 	.byte	0x00, 0xf0, 0x11, 0x00


	//----- nvinfo : EIATTR_SPARSE_MMA_MASK
	.align		4
.L_90:
        /*0048*/ 	.byte	0x03, 0x50
        /*004a*/ 	.short	0x0000


	//----- nvinfo : EIATTR_MAXREG_COUNT
	.align		4
        /*004c*/ 	.byte	0x03, 0x1b
        /*004e*/ 	.short	0x00ff


	//----- nvinfo : EIATTR_MERCURY_ISA_VERSION
	.align		4
        /*0050*/ 	.byte	0x03, 0x5f
        /*0052*/ 	.short	0x0101


	//----- nvinfo : EIATTR_VRC_CTA_INIT_COUNT
	.align		4
        /*0054*/ 	.byte	0x02, 0x4a
	.zero		1
	.zero		1


	//----- nvinfo : EIATTR_EXIT_INSTR_OFFSETS
	.align		4
        /*0058*/ 	.byte	0x04, 0x1c
        /*005a*/ 	.short	(.L_92 - .L_91)


	//   ....[0]....
.L_91:
        /*005c*/ 	.word	0x00000930


	//----- nvinfo : EIATTR_CRS_STACK_SIZE
	.align		4
.L_92:
        /*0060*/ 	.byte	0x04, 0x1e
        /*0062*/ 	.short	(.L_94 - .L_93)
.L_93:
        /*0064*/ 	.word	0x00000000


	//----- nvinfo : EIATTR_CBANK_PARAM_SIZE
	.align		4
.L_94:
        /*0068*/ 	.byte	0x03, 0x19
        /*006a*/ 	.short	0x0020


	//----- nvinfo : EIATTR_PARAM_CBANK
	.align		4
        /*006c*/ 	.byte	0x04, 0x0a
        /*006e*/ 	.short	(.L_96 - .L_95)
	.align		4
.L_95:
        /*0070*/ 	.word	index@(.nv.constant0._Z19compute_step_factoriPfS_S_)
        /*0074*/ 	.short	0x0380
        /*0076*/ 	.short	0x0020


	//----- nvinfo : EIATTR_SW_WAR
	.align		4
.L_96:
        /*0078*/ 	.byte	0x04, 0x36
        /*007a*/ 	.short	(.L_98 - .L_97)
.L_97:
        /*007c*/ 	.word	0x00000008
.L_98:


//--------------------- .nv.info._Z25cuda_initialize_variablesiPf --------------------------
	.section	.nv.info._Z25cuda_initialize_variablesiPf,"",@"SHT_CUDA_INFO"
	.sectionflags	@""
	.align	4


	//----- nvinfo : EIATTR_CUDA_API_VERSION
	.align		4
        /*0000*/ 	.byte	0x04, 0x37
        /*0002*/ 	.short	(.L_100 - .L_99)
.L_99:
        /*0004*/ 	.word	0x00000082


	//----- nvinfo : EIATTR_KPARAM_INFO
	.align		4
.L_100:
        /*0008*/ 	.byte	0x04, 0x17
        /*000a*/ 	.short	(.L_102 - .L_101)
.L_101:
        /*000c*/ 	.word	0x00000000
        /*0010*/ 	.short	0x0001
        /*0012*/ 	.short	0x0008
        /*0014*/ 	.byte	0x00, 0xf5, 0x21, 0x00


	//----- nvinfo : EIATTR_KPARAM_INFO
	.align		4
.L_102:
        /*0018*/ 	.byte	0x04, 0x17
        /*001a*/ 	.short	(.L_104 - .L_103)
.L_103:
        /*001c*/ 	.word	0x00000000
        /*0020*/ 	.short	0x0000
        /*0022*/ 	.short	0x0000
        /*0024*/ 	.byte	0x00, 0xf0, 0x11, 0x00


	//----- nvinfo : EIATTR_SPARSE_MMA_MASK
	.align		4
.L_104:
        /*0028*/ 	.byte	0x03, 0x50
        /*002a*/ 	.short	0x0000


	//----- nvinfo : EIATTR_MAXREG_COUNT
	.align		4
        /*002c*/ 	.byte	0x03, 0x1b
        /*002e*/ 	.short	0x00ff


	//----- nvinfo : EIATTR_MERCURY_ISA_VERSION
	.align		4
        /*0030*/ 	.byte	0x03, 0x5f
        /*0032*/ 	.short	0x0101


	//----- nvinfo : EIATTR_VRC_CTA_INIT_COUNT
	.align		4
        /*0034*/ 	.byte	0x02, 0x4a
	.zero		1
	.zero		1


	//----- nvinfo : EIATTR_EXIT_INSTR_OFFSETS
	.align		4
        /*0038*/ 	.byte	0x04, 0x1c
        /*003a*/ 	.short	(.L_106 - .L_105)


	//   ....[0]....
.L_105:
        /*003c*/ 	.word	0x00000150


	//----- nvinfo : EIATTR_CBANK_PARAM_SIZE
	.align		4
.L_106:
        /*0040*/ 	.byte	0x03, 0x19
        /*0042*/ 	.short	0x0010


	//----- nvinfo : EIATTR_PARAM_CBANK
	.align		4
        /*0044*/ 	.byte	0x04, 0x0a
        /*0046*/ 	.short	(.L_108 - .L_107)
	.align		4
.L_107:
        /*0048*/ 	.word	index@(.nv.constant0._Z25cuda_initialize_variablesiPf)
        /*004c*/ 	.short	0x0380
        /*004e*/ 	.short	0x0010


	//----- nvinfo : EIATTR_SW_WAR
	.align		4
.L_108:
        /*0050*/ 	.byte	0x04, 0x36
        /*0052*/ 	.short	(.L_110 - .L_109)
.L_109:
        /*0054*/ 	.word	0x00000008
.L_110:


//--------------------- .nv.callgraph             --------------------------
	.section	.nv.callgraph,"",@"SHT_CUDA_CALLGRAPH"
	.align	4
	.sectionentsize	8
	.align		4
        /*0000*/ 	.word	0x00000000
	.align		4
        /*0004*/ 	.word	0xffffffff
	.align		4
        /*0008*/ 	.word	0x00000000
	.align		4
        /*000c*/ 	.word	0xfffffffe
	.align		4
        /*0010*/ 	.word	0x00000000
	.align		4
        /*0014*/ 	.word	0xfffffffd
	.align		4
        /*0018*/ 	.word	0x00000000
	.align		4
        /*001c*/ 	.word	0xfffffffc


//--------------------- .nv.constant3             --------------------------
	.section	.nv.constant3,"a",@progbits
	.align	4
.nv.constant3:
	.type		ff_variable,@object
	.size		ff_variable,(ff_flux_contribution_momentum_x - ff_variable)
ff_variable:
	.zero		20
	.type		ff_flux_contribution_momentum_x,@object
	.size		ff_flux_contribution_momentum_x,(ff_flux_contribution_momentum_y - ff_flux_contribution_momentum_x)
ff_flux_contribution_momentum_x:
	.zero		12
	.type		ff_flux_contribution_momentum_y,@object
	.size		ff_flux_contribution_momentum_y,(ff_flux_contribution_momentum_z - ff_flux_contribution_momentum_y)
ff_flux_contribution_momentum_y:
	.zero		12
	.type		ff_flux_contribution_momentum_z,@object
	.size		ff_flux_contribution_momentum_z,(ff_flux_contribution_density_energy - ff_flux_contribution_momentum_z)
ff_flux_contribution_momentum_z:
	.zero		12
	.type		ff_flux_contribution_density_energy,@object
	.size		ff_flux_contribution_density_energy,(.L_4 - ff_flux_contribution_density_energy)
ff_flux_contribution_density_energy:
	.zero		12
.L_4:


//--------------------- .text._Z9time_stepiiPfS_S_S_ --------------------------
	.section	.text._Z9time_stepiiPfS_S_S_,"ax",@progbits
	.align	128
        .global         _Z9time_stepiiPfS_S_S_
        .type           _Z9time_stepiiPfS_S_S_,@function
        .size           _Z9time_stepiiPfS_S_S_,(.L_x_158 - _Z9time_stepiiPfS_S_S_)
        .other          _Z9time_stepiiPfS_S_S_,@"STO_CUDA_ENTRY STV_DEFAULT"
_Z9time_stepiiPfS_S_S_:
.text._Z9time_stepiiPfS_S_S_:
[----:B------:R-:W-:Y:S01]  /*0000*/  LDC R1, c[0x0][0x37c] ;  /* 0x0000df00ff017b82 */ /* 0x000fe20000000800 */
[----:B------:R-:W0:Y:S07]  /*0010*/  S2R R4, SR_CTAID.X ;  /* 0x0000000000047919 */ /* 0x000e2e0000002500 */
[----:B------:R-:W1:Y:S01]  /*0020*/  LDC.64 R6, c[0x0][0x398] ;  /* 0x0000e600ff067b82 */ /* 0x000e620000000a00 */
[----:B------:R-:W0:Y:S01]  /*0030*/  LDCU UR4, c[0x0][0x360] ;  /* 0x00006c00ff0477ac */ /* 0x000e220008000800 */
[----:B------:R-:W0:Y:S01]  /*0040*/  S2R R3, SR_TID.X ;  /* 0x0000000000037919 */ /* 0x000e220000002100 */
[----:B------:R-:W2:Y:S01]  /*0050*/  LDCU.64 UR6, c[0x0][0x358] ;  /* 0x00006b00ff0677ac */ /* 0x000ea20008000a00 */
[----:B0-----:R-:W-:Y:S01]  /*0060*/  IMAD R4, R4, UR4, R3 ;  /* 0x0000000404047c24 */ /* 0x001fe2000f8e0203 */
[----:B------:R-:W0:Y:S03]  /*0070*/  LDCU UR4, c[0x0][0x380] ;  /* 0x00007000ff0477ac */ /* 0x000e260008000800 */
[----:B-1----:R-:W-:-:S05]  /*0080*/  IMAD.WIDE R6, R4, 0x4, R6 ;  /* 0x0000000404067825 */ /* 0x002fca00078e0206 */
[----:B--2---:R-:W2:Y:S01]  /*0090*/  LDG.E R0, desc[UR6][R6.64] ;  /* 0x0000000606007981 */ /* 0x004ea2000c1e1900 */
[----:B------:R-:W-:Y:S01]  /*00a0*/  BSSY.RECONVERGENT B0, `(.L_x_0) ;  /* 0x000000e000007945 */ /* 0x000fe20003800200 */
[----:B0-----:R-:W-:-:S06]  /*00b0*/  UIADD3 UR4, UPT, UPT, -UR4, 0x4, URZ ;  /* 0x0000000404047890 */ /* 0x001fcc000fffe1ff */
[----:B------:R-:W-:-:S04]  /*00c0*/  I2FP.F32.S32 R3, UR4 ;  /* 0x0000000400037c45 */ /* 0x000fc80008201400 */
[----:B------:R-:W0:Y:S02]  /*00d0*/  MUFU.RCP R2, R3 ;  /* 0x0000000300027308 */ /* 0x000e240000001000 */
[----:B0-----:R-:W-:-:S04]  /*00e0*/  FFMA R5, -R3, R2, 1 ;  /* 0x3f80000003057423 */ /* 0x001fc80000000102 */
[----:B------:R-:W-:Y:S02]  /*00f0*/  FFMA R5, R2, R5, R2 ;  /* 0x0000000502057223 */ /* 0x000fe40000000002 */
[----:B--2---:R-:W0:Y:S02]  /*0100*/  FCHK P0, R0, R3 ;  /* 0x0000000300007302 */ /* 0x004e240000000000 */
[----:B------:R-:W-:-:S04]  /*0110*/  FFMA R2, R0, R5, RZ ;  /* 0x0000000500027223 */ /* 0x000fc800000000ff */
[----:B------:R-:W-:-:S04]  /*0120*/  FFMA R8, -R3, R2, R0 ;  /* 0x0000000203087223 */ /* 0x000fc80000000100 */
[----:B------:R-:W-:Y:S01]  /*0130*/  FFMA R2, R5, R8, R2 ;  /* 0x0000000805027223 */ /* 0x000fe20000000002 */
[----:B0-----:R-:W-:Y:S06]  /*0140*/  @!P0 BRA `(.L_x_1) ;  /* 0x00000000000c8947 */ /* 0x001fec0003800000 */
[----:B------:R-:W-:-:S07]  /*0150*/  MOV R2, 0x170 ;  /* 0x0000017000027802 */ /* 0x000fce0000000f00 */
[----:B------:R-:W-:Y:S05]  /*0160*/  CALL.REL.NOINC `($__internal_0_$__cuda_sm3x_div_rn_noftz_f32_slowpath) ;  /* 0x0000000000a87944 */ /* 0x000fea0003c00000 */
[----:B------:R-:W-:-:S07]  /*0170*/  IMAD.MOV.U32 R2, RZ, RZ, R0 ;  /* 0x000000ffff027224 */ /* 0x000fce00078e0000 */
.L_x_1:
[----:B------:R-:W-:Y:S05]  /*0180*/  BSYNC.RECONVERGENT B0 ;  /* 0x0000000000007941 */ /* 0x000fea0003800200 */
.L_x_0:
[----:B------:R-:W0:Y:S08]  /*0190*/  LDC.64 R6, c[0x0][0x388] ;  /* 0x0000e200ff067b82 */ /* 0x000e300000000a00 */
[----:B------:R-:W1:Y:S08]  /*01a0*/  LDC.64 R8, c[0x0][0x3a0] ;  /* 0x0000e800ff087b82 */ /* 0x000e700000000a00 */
[----:B------:R-:W2:Y:S01]  /*01b0*/  LDC.64 R10, c[0x0][0x390] ;  /* 0x0000e400ff0a7b82 */ /* 0x000ea20000000a00 */
[----:B0-----:R-:W-:-:S07]  /*01c0*/  IMAD.WIDE R6, R4, 0x4, R6 ;  /* 0x0000000404067825 */ /* 0x001fce00078e0206 */
[----:B------:R-:W0:Y:S01]  /*01d0*/  LDC R0, c[0x0][0x384] ;  /* 0x0000e100ff007b82 */ /* 0x000e220000000800 */
[----:B------:R-:W3:Y:S01]  /*01e0*/  LDG.E R3, desc[UR6][R6.64] ;  /* 0x0000000606037981 */ /* 0x000ee2000c1e1900 */
[----:B-1----:R-:W-:-:S05]  /*01f0*/  IMAD.WIDE R8, R4, 0x4, R8 ;  /* 0x0000000404087825 */ /* 0x002fca00078e0208 */
[----:B------:R-:W3:Y:S01]  /*0200*/  LDG.E R12, desc[UR6][R8.64] ;  /* 0x00000006080c7981 */ /* 0x000ee2000c1e1900 */
[----:B--2---:R-:W-:-:S04]  /*0210*/  IMAD.WIDE R4, R4, 0x4, R10 ;  /* 0x0000000404047825 */ /* 0x004fc800078e020a */
[----:B0-----:R-:W-:-:S04]  /*0220*/  IMAD.WIDE R10, R0, 0x4, R6 ;  /* 0x00000004000a7825 */ /* 0x001fc800078e0206 */
[----:B---3--:R-:W-:Y:S01]  /*0230*/  FFMA R3, R12, R2, R3 ;  /* 0x000000020c037223 */ /* 0x008fe20000000003 */
[----:B------:R-:W-:-:S04]  /*0240*/  IMAD.WIDE R12, R0, 0x4, R8 ;  /* 0x00000004000c7825 */ /* 0x000fc800078e0208 */
[----:B------:R0:W-:Y:S04]  /*0250*/  STG.E desc[UR6][R4.64], R3 ;  /* 0x0000000304007986 */ /* 0x0001e8000c101906 */
[----:B------:R-:W2:Y:S04]  /*0260*/  LDG.E R15, desc[UR6][R10.64] ;  /* 0x000000060a0f7981 */ /* 0x000ea8000c1e1900 */
[----:B------:R-:W2:Y:S01]  /*0270*/  LDG.E R14, desc[UR6][R12.64] ;  /* 0x000000060c0e7981 */ /* 0x000ea2000c1e1900 */
[----:B------:R-:W-:-:S04]  /*0280*/  IMAD.WIDE R6, R0, 0x4, R4 ;  /* 0x0000000400067825 */ /* 0x000fc800078e0204 */
[----:B------:R-:W-:-:S04]  /*0290*/  IMAD.WIDE R8, R0, 0x4, R10 ;  /* 0x0000000400087825 */ /* 0x000fc800078e020a */
[----:B--2---:R-:W-:Y:S01]  /*02a0*/  FFMA R19, R14, R2, R15 ;  /* 0x000000020e137223 */ /* 0x004fe2000000000f */
[----:B------:R-:W-:-:S04]  /*02b0*/  IMAD.WIDE R14, R0, 0x4, R12 ;  /* 0x00000004000e7825 */ /* 0x000fc800078e020c */
[----:B------:R1:W-:Y:S04]  /*02c0*/  STG.E desc[UR6][R6.64], R19 ;  /* 0x0000001306007986 */ /* 0x0003e8000c101906 */
[----:B------:R-:W2:Y:S04]  /*02d0*/  LDG.E R21, desc[UR6][R8.64] ;  /* 0x0000000608157981 */ /* 0x000ea8000c1e1900 */
[----:B------:R-:W2:Y:S01]  /*02e0*/  LDG.E R18, desc[UR6][R14.64] ;  /* 0x000000060e127981 */ /* 0x000ea2000c1e1900 */
[----:B------:R-:W-:-:S04]  /*02f0*/  IMAD.WIDE R16, R0, 0x4, R6 ;  /* 0x0000000400107825 */ /* 0x000fc800078e0206 */
[----:B0-----:R-:W-:-:S04]  /*0300*/  IMAD.WIDE R4, R0, 0x4, R8 ;  /* 0x0000000400047825 */ /* 0x001fc800078e0208 */
[----:B------:R-:W-:-:S04]  /*0310*/  IMAD.WIDE R10, R0, 0x4, R14 ;  /* 0x00000004000a7825 */ /* 0x000fc800078e020e */
[----:B--2---:R-:W-:-:S05]  /*0320*/  FFMA R21, R18, R2, R21 ;  /* 0x0000000212157223 */ /* 0x004fca0000000015 */
[----:B------:R0:W-:Y:S04]  /*0330*/  STG.E desc[UR6][R16.64], R21 ;  /* 0x0000001510007986 */ /* 0x0001e8000c101906 */
[----:B------:R-:W2:Y:S04]  /*0340*/  LDG.E R3, desc[UR6][R4.64] ;  /* 0x0000000604037981 */ /* 0x000ea8000c1e1900 */
[----:B------:R-:W2:Y:S01]  /*0350*/  LDG.E R18, desc[UR6][R10.64] ;  /* 0x000000060a127981 */ /* 0x000ea2000c1e1900 */
[----:B------:R-:W-:-:S04]  /*0360*/  IMAD.WIDE R12, R0, 0x4, R16 ;  /* 0x00000004000c7825 */ /* 0x000fc800078e0210 */
[----:B-1----:R-:W-:-:S04]  /*0370*/  IMAD.WIDE R6, R0, 0x4, R4 ;  /* 0x0000000400067825 */ /* 0x002fc800078e0204 */
[----:B------:R-:W-:-:S04]  /*0380*/  IMAD.WIDE R8, R0, 0x4, R10 ;  /* 0x0000000400087825 */ /* 0x000fc800078e020a */
[----:B--2---:R-:W-:-:S05]  /*0390*/  FFMA R3, R18, R2, R3 ;  /* 0x0000000212037223 */ /* 0x004fca0000000003 */
[----:B------:R-:W-:Y:S04]  /*03a0*/  STG.E desc[UR6][R12.64], R3 ;  /* 0x000000030c007986 */ /* 0x000fe8000c101906 */
[----:B------:R-:W0:Y:S04]  /*03b0*/  LDG.E R7, desc[UR6][R6.64] ;  /* 0x0000000606077981 */ /* 0x000e28000c1e1900 */
[----:B------:R-:W0:Y:S01]  /*03c0*/  LDG.E R8, desc[UR6][R8.64] ;  /* 0x0000000608087981 */ /* 0x000e22000c1e1900 */
[----:B------:R-:W-:-:S04]  /*03d0*/  IMAD.WIDE R14, R0, 0x4, R12 ;  /* 0x00000004000e7825 */ /* 0x000fc800078e020c */
[----:B0-----:R-:W-:-:S05]  /*03e0*/  FFMA R17, R8, R2, R7 ;  /* 0x0000000208117223 */ /* 0x001fca0000000007 */
[----:B------:R-:W-:Y:S01]  /*03f0*/  STG.E desc[UR6][R14.64], R17 ;  /* 0x000000110e007986 */ /* 0x000fe2000c101906 */
[----:B------:R-:W-:Y:S05]  /*0400*/  EXIT ;  /* 0x000000000000794d */ /* 0x000fea0003800000 */
        .weak           $__internal_0_$__cuda_sm3x_div_rn_noftz_f32_slowpath
        .type           $__internal_0_$__cuda_sm3x_div_rn_noftz_f32_slowpath,@function
        .size           $__internal_0_$__cuda_sm3x_div_rn_noftz_f32_slowpath,(.L_x_158 - $__internal_0_$__cuda_sm3x_div_rn_noftz_f32_slowpath)
$__internal_0_$__cuda_sm3x_div_rn_noftz_f32_slowpath:
[--C-:B------:R-:W-:Y:S01]  /*0410*/  SHF.R.U32.HI R6, RZ, 0x17, R3.reuse ;  /* 0x00000017ff067819 */ /* 0x100fe20000011603 */
[----:B------:R-:W-:Y:S01]  /*0420*/  BSSY.RECONVERGENT B1, `(.L_x_2) ;  /* 0x0000064000017945 */ /* 0x000fe20003800200 */
[--C-:B------:R-:W-:Y:S01]  /*0430*/  SHF.R.U32.HI R5, RZ, 0x17, R0.reuse ;  /* 0x00000017ff057819 */ /* 0x100fe20000011600 */
[----:B------:R-:W-:Y:S01]  /*0440*/  IMAD.MOV.U32 R7, RZ, RZ, R0 ;  /* 0x000000ffff077224 */ /* 0x000fe200078e0000 */
[----:B------:R-:W-:Y:S01]  /*0450*/  LOP3.LUT R6, R6, 0xff, RZ, 0xc0, !PT ;  /* 0x000000ff06067812 */ /* 0x000fe200078ec0ff */
[----:B------:R-:W-:Y:S01]  /*0460*/  IMAD.MOV.U32 R8, RZ, RZ, R3 ;  /* 0x000000ffff087224 */ /* 0x000fe200078e0003 */
[----:B------:R-:W-:-:S03]  /*0470*/  LOP3.LUT R5, R5, 0xff, RZ, 0xc0, !PT ;  /* 0x000000ff05057812 */ /* 0x000fc600078ec0ff */
[----:B------:R-:W-:Y:S01]  /*0480*/  VIADD R11, R6, 0xffffffff ;  /* 0xffffffff060b7836 */ /* 0x000fe20000000000 */
[----:B------:R-:W-:-:S04]  /*0490*/  IADD3 R10, PT, PT, R5, -0x1, RZ ;  /* 0xffffffff050a7810 */ /* 0x000fc80007ffe0ff */
[----:B------:R-:W-:-:S04]  /*04a0*/  ISETP.GT.U32.AND P0, PT, R11, 0xfd, PT ;  /* 0x000000fd0b00780c */ /* 0x000fc80003f04070 */
[----:B------:R-:W-:-:S13]  /*04b0*/  ISETP.GT.U32.OR P0, PT, R10, 0xfd, P0 ;  /* 0x000000fd0a00780c */ /* 0x000fda0000704470 */
[----:B------:R-:W-:Y:S01]  /*04c0*/  @!P0 MOV R9, RZ ;  /* 0x000000ff00098202 */ /* 0x000fe20000000f00 */
[----:B------:R-:W-:Y:S06]  /*04d0*/  @!P0 BRA `(.L_x_3) ;  /* 0x00000000005c8947 */ /* 0x000fec0003800000 */
[----:B------:R-:W-:Y:S02]  /*04e0*/  FSETP.GTU.FTZ.AND P0, PT, |R0|, +INF , PT ;  /* 0x7f8000000000780b */ /* 0x000fe40003f1c200 */
[----:B------:R-:W-:-:S04]  /*04f0*/  FSETP.GTU.FTZ.AND P1, PT, |R3|, +INF , PT ;  /* 0x7f8000000300780b */ /* 0x000fc80003f3c200 */
[----:B------:R-:W-:-:S13]  /*0500*/  PLOP3.LUT P0, PT, P0, P1, PT, 0xf8, 0x8f ;  /* 0x00000000008f781c */ /* 0x000fda0000703f70 */
[----:B------:R-:W-:Y:S05]  /*0510*/  @P0 BRA `(.L_x_4) ;  /* 0x00000004004c0947 */ /* 0x000fea0003800000 */
[----:B------:R-:W-:-:S13]  /*0520*/  LOP3.LUT P0, RZ, R8, 0x7fffffff, R7, 0xc8, !PT ;  /* 0x7fffffff08ff7812 */ /* 0x000fda000780c807 */
[----:B------:R-:W-:Y:S05]  /*0530*/  @!P0 BRA `(.L_x_5) ;  /* 0x00000004003c8947 */ /* 0x000fea0003800000 */
[C---:B------:R-:W-:Y:S02]  /*0540*/  FSETP.NEU.FTZ.AND P2, PT, |R0|.reuse, +INF , PT ;  /* 0x7f8000000000780b */ /* 0x040fe40003f5d200 */
[----:B------:R-:W-:Y:S02]  /*0550*/  FSETP.NEU.FTZ.AND P1, PT, |R3|, +INF , PT ;  /* 0x7f8000000300780b */ /* 0x000fe40003f3d200 */
[----:B------:R-:W-:-:S11]  /*0560*/  FSETP.NEU.FTZ.AND P0, PT, |R0|, +INF , PT ;  /* 0x7f8000000000780b */ /* 0x000fd60003f1d200 */
[----:B------:R-:W-:Y:S05]  /*0570*/  @!P1 BRA !P2, `(.L_x_5) ;  /* 0x00000004002c9947 */ /* 0x000fea0005000000 */
[----:B------:R-:W-:-:S04]  /*0580*/  LOP3.LUT P2, RZ, R7, 0x7fffffff, RZ, 0xc0, !PT ;  /* 0x7fffffff07ff7812 */ /* 0x000fc8000784c0ff */
[----:B------:R-:W-:-:S13]  /*0590*/  PLOP3.LUT P1, PT, P1, P2, PT, 0x2f, 0xf2 ;  /* 0x0000000000f2781c */ /* 0x000fda0000f24577 */
[----:B------:R-:W-:Y:S05]  /*05a0*/  @P1 BRA `(.L_x_6) ;  /* 0x0000000400181947 */ /* 0x000fea0003800000 */
[----:B------:R-:W-:-:S04]  /*05b0*/  LOP3.LUT P1, RZ, R8, 0x7fffffff, RZ, 0xc0, !PT ;  /* 0x7fffffff08ff7812 */ /* 0x000fc8000782c0ff */
[----:B------:R-:W-:-:S13]  /*05c0*/  PLOP3.LUT P0, PT, P0, P1, PT, 0x2f, 0xf2 ;  /* 0x0000000000f2781c */ /* 0x000fda0000702577 */
[----:B------:R-:W-:Y:S05]  /*05d0*/  @P0 BRA `(.L_x_7) ;  /* 0x0000000400000947 */ /* 0x000fea0003800000 */
[----:B------:R-:W-:Y:S02]  /*05e0*/  ISETP.GE.AND P0, PT, R10, RZ, PT ;  /* 0x000000ff0a00720c */ /* 0x000fe40003f06270 */
[----:B------:R-:W-:-:S11]  /*05f0*/  ISETP.GE.AND P1, PT, R11, RZ, PT ;  /* 0x000000ff0b00720c */ /* 0x000fd60003f26270 */
[----:B------:R-:W-:Y:S02]  /*0600*/  @P0 IMAD.MOV.U32 R9, RZ, RZ, RZ ;  /* 0x000000ffff090224 */ /* 0x000fe400078e00ff */
[----:B------:R-:W-:Y:S01]  /*0610*/  @!P0 FFMA R7, R0, 1.84467440737095516160e+19, RZ ;  /* 0x5f80000000078823 */ /* 0x000fe200000000ff */
[----:B------:R-:W-:Y:S02]  /*0620*/  @!P0 IMAD.MOV.U32 R9, RZ, RZ, -0x40 ;  /* 0xffffffc0ff098424 */ /* 0x000fe400078e00ff */
[----:B------:R-:W-:-:S03]  /*0630*/  @!P1 FFMA R8, R3, 1.84467440737095516160e+19, RZ ;  /* 0x5f80000003089823 */ /* 0x000fc600000000ff */
[----:B------:R-:W-:-:S07]  /*0640*/  @!P1 IADD3 R9, PT, PT, R9, 0x40, RZ ;  /* 0x0000004009099810 */ /* 0x000fce0007ffe0ff */
.L_x_3:
[----:B------:R-:W-:Y:S01]  /*0650*/  LEA R3, R6, 0xc0800000, 0x17 ;  /* 0xc080000006037811 */ /* 0x000fe200078eb8ff */
[----:B------:R-:W-:Y:S01]  /*0660*/  VIADD R5, R5, 0xffffff81 ;  /* 0xffffff8105057836 */ /* 0x000fe20000000000 */
[----:B------:R-:W-:Y:S03]  /*0670*/  BSSY.RECONVERGENT B2, `(.L_x_8) ;  /* 0x0000035000027945 */ /* 0x000fe60003800200 */
[----:B------:R-:W-:Y:S01]  /*0680*/  IMAD.IADD R3, R8, 0x1, -R3 ;  /* 0x0000000108037824 */ /* 0x000fe200078e0a03 */
[C---:B------:R-:W-:Y:S01]  /*0690*/  IADD3 R6, PT, PT, R5.reuse, 0x7f, -R6 ;  /* 0x0000007f05067810 */ /* 0x040fe20007ffe806 */
[----:B------:R-:W-:Y:S02]  /*06a0*/  IMAD R0, R5, -0x800000, R7 ;  /* 0xff80000005007824 */ /* 0x000fe400078e0207 */
[----:B------:R-:W0:Y:S01]  /*06b0*/  MUFU.RCP R8, R3 ;  /* 0x0000000300087308 */ /* 0x000e220000001000 */
[----:B------:R-:W-:Y:S01]  /*06c0*/  FADD.FTZ R11, -R3, -RZ ;  /* 0x800000ff030b7221 */ /* 0x000fe20000010100 */
[----:B------:R-:W-:-:S03]  /*06d0*/  IADD3 R6, PT, PT, R6, R9, RZ ;  /* 0x0000000906067210 */ /* 0x000fc60007ffe0ff */
[----:B0-----:R-:W-:-:S04]  /*06e0*/  FFMA R13, R8, R11, 1 ;  /* 0x3f800000080d7423 */ /* 0x001fc8000000000b */
[----:B------:R-:W-:-:S04]  /*06f0*/  FFMA R10, R8, R13, R8 ;  /* 0x0000000d080a7223 */ /* 0x000fc80000000008 */
[----:B------:R-:W-:-:S04]  /*0700*/  FFMA R7, R0, R10, RZ ;  /* 0x0000000a00077223 */ /* 0x000fc800000000ff */
[----:B------:R-:W-:-:S04]  /*0710*/  FFMA R8, R11, R7, R0 ;  /* 0x000000070b087223 */ /* 0x000fc80000000000 */
[----:B------:R-:W-:-:S04]  /*0720*/  FFMA R7, R10, R8, R7 ;  /* 0x000000080a077223 */ /* 0x000fc80000000007 */
[----:B------:R-:W-:-:S04]  /*0730*/  FFMA R8, R11, R7, R0 ;  /* 0x000000070b087223 */ /* 0x000fc80000000000 */
[----:B------:R-:W-:-:S05]  /*0740*/  FFMA R0, R10, R8, R7 ;  /* 0x000000080a007223 */ /* 0x000fca0000000007 */
[----:B------:R-:W-:-:S04]  /*0750*/  SHF.R.U32.HI R3, RZ, 0x17, R0 ;  /* 0x00000017ff037819 */ /* 0x000fc80000011600 */
[----:B------:R-:W-:-:S05]  /*0760*/  LOP3.LUT R3, R3, 0xff, RZ, 0xc0, !PT ;  /* 0x000000ff03037812 */ /* 0x000fca00078ec0ff */
[----:B------:R-:W-:-:S04]  /*0770*/  IMAD.IADD R9, R3, 0x1, R6 ;  /* 0x0000000103097824 */ /* 0x000fc800078e0206 */
[----:B------:R-:W-:-:S05]  /*0780*/  VIADD R3, R9, 0xffffffff ;  /* 0xffffffff09037836 */ /* 0x000fca0000000000 */
[----:B------:R-:W-:-:S13]  /*0790*/  ISETP.GE.U32.AND P0, PT, R3, 0xfe, PT ;  /* 0x000000fe0300780c */ /* 0x000fda0003f06070 */
[----:B------:R-:W-:Y:S05]  /*07a0*/  @!P0 BRA `(.L_x_9) ;  /* 0x0000000000808947 */ /* 0x000fea0003800000 */
[----:B------:R-:W-:-:S13]  /*07b0*/  ISETP.GT.AND P0, PT, R9, 0xfe, PT ;  /* 0x000000fe0900780c */ /* 0x000fda0003f04270 */
[----:B------:R-:W-:Y:S05]  /*07c0*/  @P0 BRA `(.L_x_10) ;  /* 0x00000000006c0947 */ /* 0x000fea0003800000 */
[----:B------:R-:W-:-:S13]  /*07d0*/  ISETP.GE.AND P0, PT, R9, 0x1, PT ;  /* 0x000000010900780c */ /* 0x000fda0003f06270 */
[----:B------:R-:W-:Y:S05]  /*07e0*/  @P0 BRA `(.L_x_11) ;  /* 0x0000000000740947 */ /* 0x000fea0003800000 */
[----:B------:R-:W-:Y:S02]  /*07f0*/  ISETP.GE.AND P0, PT, R9, -0x18, PT ;  /* 0xffffffe80900780c */ /* 0x000fe40003f06270 */
[----:B------:R-:W-:-:S11]  /*0800*/  LOP3.LUT R0, R0, 0x80000000, RZ, 0xc0, !PT ;  /* 0x8000000000007812 */ /* 0x000fd600078ec0ff */
[----:B------:R-:W-:Y:S05]  /*0810*/  @!P0 BRA `(.L_x_11) ;  /* 0x0000000000688947 */ /* 0x000fea0003800000 */
[CCC-:B------:R-:W-:Y:S01]  /*0820*/  FFMA.RZ R3, R10.reuse, R8.reuse, R7.reuse ;  /* 0x000000080a037223 */ /* 0x1c0fe2000000c007 */
[CCC-:B------:R-:W-:Y:S01]  /*0830*/  FFMA.RM R6, R10.reuse, R8.reuse, R7.reuse ;  /* 0x000000080a067223 */ /* 0x1c0fe20000004007 */
[C---:B------:R-:W-:Y:S02]  /*0840*/  ISETP.NE.AND P2, PT, R9.reuse, RZ, PT ;  /* 0x000000ff0900720c */ /* 0x040fe40003f45270 */
[----:B------:R-:W-:Y:S02]  /*0850*/  ISETP.NE.AND P1, PT, R9, RZ, PT ;  /* 0x000000ff0900720c */ /* 0x000fe40003f25270 */
[----:B------:R-:W-:Y:S01]  /*0860*/  LOP3.LUT R5, R3, 0x7fffff, RZ, 0xc0, !PT ;  /* 0x007fffff03057812 */ /* 0x000fe200078ec0ff */
[----:B------:R-:W-:Y:S01]  /*0870*/  FFMA.RP R3, R10, R8, R7 ;  /* 0x000000080a037223 */ /* 0x000fe20000008007 */
[----:B------:R-:W-:Y:S01]  /*0880*/  IADD3 R8, PT, PT, R9, 0x20, RZ ;  /* 0x0000002009087810 */ /* 0x000fe20007ffe0ff */
[----:B------:R-:W-:Y:S01]  /*0890*/  IMAD.MOV R7, RZ, RZ, -R9 ;  /* 0x000000ffff077224 */ /* 0x000fe200078e0a09 */
[----:B------:R-:W-:-:S02]  /*08a0*/  LOP3.LUT R5, R5, 0x800000, RZ, 0xfc, !PT ;  /* 0x0080000005057812 */ /* 0x000fc400078efcff */
[----:B------:R-:W-:Y:S02]  /*08b0*/  FSETP.NEU.FTZ.AND P0, PT, R3, R6, PT ;  /* 0x000000060300720b */ /* 0x000fe40003f1d000 */
[----:B------:R-:W-:Y:S02]  /*08c0*/  SHF.L.U32 R8, R5, R8, RZ ;  /* 0x0000000805087219 */ /* 0x000fe400000006ff */
[----:B------:R-:W-:Y:S02]  /*08d0*/  SEL R6, R7, RZ, P2 ;  /* 0x000000ff07067207 */ /* 0x000fe40001000000 */
[----:B------:R-:W-:Y:S02]  /*08e0*/  ISETP.NE.AND P1, PT, R8, RZ, P1 ;  /* 0x000000ff0800720c */ /* 0x000fe40000f25270 */
[----:B------:R-:W-:Y:S02]  /*08f0*/  SHF.R.U32.HI R6, RZ, R6, R5 ;  /* 0x00000006ff067219 */ /* 0x000fe40000011605 */
[----:B------:R-:W-:-:S02]  /*0900*/  PLOP3.LUT P0, PT, P0, P1, PT, 0xf8, 0x8f ;  /* 0x00000000008f781c */ /* 0x000fc40000703f70 */
[----:B------:R-:W-:Y:S02]  /*0910*/  SHF.R.U32.HI R8, RZ, 0x1, R6 ;  /* 0x00000001ff087819 */ /* 0x000fe40000011606 */
[----:B------:R-:W-:-:S04]  /*0920*/  SEL R3, RZ, 0x1, !P0 ;  /* 0x00000001ff037807 */ /* 0x000fc80004000000 */
[----:B------:R-:W-:-:S04]  /*0930*/  LOP3.LUT R3, R3, 0x1, R8, 0xf8, !PT ;  /* 0x0000000103037812 */ /* 0x000fc800078ef808 */
[----:B------:R-:W-:-:S04]  /*0940*/  LOP3.LUT R3, R3, R6, RZ, 0xc0, !PT ;  /* 0x0000000603037212 */ /* 0x000fc800078ec0ff */
[----:B------:R-:W-:-:S04]  /*0950*/  IADD3 R3, PT, PT, R8, R3, RZ ;  /* 0x0000000308037210 */ /* 0x000fc80007ffe0ff */
[----:B------:R-:W-:Y:S01]  /*0960*/  LOP3.LUT R0, R3, R0, RZ, 0xfc, !PT ;  /* 0x0000000003007212 */ /* 0x000fe200078efcff */
[----:B------:R-:W-:Y:S06]  /*0970*/  BRA `(.L_x_11) ;  /* 0x0000000000107947 */ /* 0x000fec0003800000 */
.L_x_10:
[----:B------:R-:W-:-:S04]  /*0980*/  LOP3.LUT R0, R0, 0x80000000, RZ, 0xc0, !PT ;  /* 0x8000000000007812 */ /* 0x000fc800078ec0ff */
[----:B------:R-:W-:Y:S01]  /*0990*/  LOP3.LUT R0, R0, 0x7f800000, RZ, 0xfc, !PT ;  /* 0x7f80000000007812 */ /* 0x000fe200078efcff */
[----:B------:R-:W-:Y:S06]  /*09a0*/  BRA `(.L_x_11) ;  /* 0x0000000000047947 */ /* 0x000fec0003800000 */
.L_x_9:
[----:B------:R-:W-:-:S07]  /*09b0*/  IMAD R0, R6, 0x800000, R0 ;  /* 0x0080000006007824 */ /* 0x000fce00078e0200 */
.L_x_11:
[----:B------:R-:W-:Y:S05]  /*09c0*/  BSYNC.RECONVERGENT B2 ;  /* 0x0000000000027941 */ /* 0x000fea0003800200 */
.L_x_8:
[----:B------:R-:W-:Y:S05]  /*09d0*/  BRA `(.L_x_12) ;  /* 0x0000000000207947 */ /* 0x000fea0003800000 */
.L_x_7:
[----:B------:R-:W-:-:S04]  /*09e0*/  LOP3.LUT R0, R8, 0x80000000, R7, 0x48, !PT ;  /* 0x8000000008007812 */ /* 0x000fc800078e4807 */
[----:B------:R-:W-:Y:S01]  /*09f0*/  LOP3.LUT R0, R0, 0x7f800000, RZ, 0xfc, !PT ;  /* 0x7f80000000007812 */ /* 0x000fe200078efcff */
[----:B------:R-:W-:Y:S06]  /*0a00*/  BRA `(.L_x_12) ;  /* 0x0000000000147947 */ /* 0x000fec0003800000 */
.L_x_6:
[----:B------:R-:W-:Y:S01]  /*0a10*/  LOP3.LUT R0, R8, 0x80000000, R7, 0x48, !PT ;  /* 0x8000000008007812 */ /* 0x000fe200078e4807 */
[----:B------:R-:W-:Y:S06]  /*0a20*/  BRA `(.L_x_12) ;  /* 0x00000000000c7947 */ /* 0x000fec0003800000 */
.L_x_5:
[----:B------:R-:W0:Y:S01]  /*0a30*/  MUFU.RSQ R0, -QNAN ;  /* 0xffc0000000007908 */ /* 0x000e220000001400 */
[----:B------:R-:W-:Y:S05]  /*0a40*/  BRA `(.L_x_12) ;  /* 0x0000000000047947 */ /* 0x000fea0003800000 */
.L_x_4:
[----:B------:R-:W-:-:S07]  /*0a50*/  FADD.FTZ R0, R0, R3 ;  /* 0x0000000300007221 */ /* 0x000fce0000010000 */
.L_x_12:
[----:B------:R-:W-:Y:S05]  /*0a60*/  BSYNC.RECONVERGENT B1 ;  /* 0x0000000000017941 */ /* 0x000fea0003800200 */
.L_x_2:
[----:B------:R-:W-:-:S04]  /*0a70*/  HFMA2 R3, -RZ, RZ, 0, 0 ;  /* 0x00000000ff037431 */ /* 0x000fc800000001ff */
[----:B0-----:R-:W-:Y:S05]  /*0a80*/  RET.REL.NODEC R2 `(_Z9time_stepiiPfS_S_S_) ;  /* 0xfffffff4025c7950 */ /* 0x001fea0003c3ffff */
.L_x_13:
[----:B------:R-:W-:-:S00]  /*0a90*/  BRA `(.L_x_13) ;  /* 0xfffffffc00fc7947 */ /* 0x000fc0000383ffff */
[----:B------:R-:W-:-:S00]  /*0aa0*/  NOP ;  /* 0x0000000000007918 */ /* 0x000fc00000000000 */
        /* <DEDUP_REMOVED lines=13> */
.L_x_158:


//--------------------- .text._Z12compute_fluxiPiPfS0_S0_ --------------------------
	.section	.text._Z12compute_fluxiPiPfS0_S0_,"ax",@progbits
	.align	128
        .global         _Z12compute_fluxiPiPfS0_S0_
        .type           _Z12compute_fluxiPiPfS0_S0_,@function
        .size           _Z12compute_fluxiPiPfS0_S0_,(.L_x_160 - _Z12compute_fluxiPiPfS0_S0_)
        .other          _Z12compute_fluxiPiPfS0_S0_,@"STO_CUDA_ENTRY STV_DEFAULT"
_Z12compute_fluxiPiPfS0_S0_:
.text._Z12compute_fluxiPiPfS0_S0_:
[----:B------:R-:W-:Y:S01]  /*0000*/  LDC R1, c[0x0][0x37c] ;  /* 0x0000df00ff017b82 */ /* 0x000fe20000000800 */
[----:B------:R-:W0:Y:S07]  /*0010*/  S2R R42, SR_CTAID.X ;  /* 0x00000000002a7919 */ /* 0x000e2e0000002500 */
[----:B------:R-:W1:Y:S01]  /*0020*/  LDC.64 R2, c[0x0][0x398] ;  /* 0x0000e600ff027b82 */ /* 0x000e620000000a00 */
[----:B------:R-:W0:Y:S01]  /*0030*/  LDCU UR6, c[0x0][0x360] ;  /* 0x00006c00ff0677ac */ /* 0x000e220008000800 */
[----:B------:R-:W0:Y:S01]  /*0040*/  S2R R5, SR_TID.X ;  /* 0x0000000000057919 */ /* 0x000e220000002100 */
[----:B------:R-:W2:Y:S05]  /*0050*/  LDCU.64 UR4, c[0x0][0x358] ;  /* 0x00006b00ff0477ac */ /* 0x000eaa0008000a00 */
[----:B------:R-:W3:Y:S01]  /*0060*/  LDC R17, c[0x0][0x380] ;  /* 0x0000e000ff117b82 */ /* 0x000ee20000000800 */
[----:B0-----:R-:W-:-:S04]  /*0070*/  IMAD R42, R42, UR6, R5 ;  /* 0x000000062a2a7c24 */ /* 0x001fc8000f8e0205 */
[----:B-1----:R-:W-:-:S05]  /*0080*/  IMAD.WIDE R2, R42, 0x4, R2 ;  /* 0x000000042a027825 */ /* 0x002fca00078e0202 */
[----:B--2---:R0:W2:Y:S01]  /*0090*/  LDG.E R40, desc[UR4][R2.64] ;  /* 0x0000000402287981 */ /* 0x0040a2000c1e1900 */
[----:B---3--:R-:W-:-:S05]  /*00a0*/  IMAD.WIDE R4, R17, 0x4, R2 ;  /* 0x0000000411047825 */ /* 0x008fca00078e0202 */
[----:B------:R-:W3:Y:S01]  /*00b0*/  LDG.E R11, desc[UR4][R4.64] ;  /* 0x00000004040b7981 */ /* 0x000ee2000c1e1900 */
[----:B------:R-:W-:-:S04]  /*00c0*/  IMAD.WIDE R8, R17, 0x4, R4 ;  /* 0x0000000411087825 */ /* 0x000fc800078e0204 */
[C---:B------:R-:W-:Y:S02]  /*00d0*/  IMAD.WIDE R6, R17.reuse, 0x4, R8 ;  /* 0x0000000411067825 */ /* 0x040fe400078e0208 */
[----:B------:R1:W5:Y:S02]  /*00e0*/  LDG.E R9, desc[UR4][R8.64] ;  /* 0x0000000408097981 */ /* 0x000364000c1e1900 */
[C---:B------:R-:W-:Y:S02]  /*00f0*/  IMAD.WIDE R12, R17.reuse, 0x4, R6 ;  /* 0x00000004110c7825 */ /* 0x040fe400078e0206 */
[----:B------:R1:W5:Y:S04]  /*0100*/  LDG.E R7, desc[UR4][R6.64] ;  /* 0x0000000406077981 */ /* 0x000368000c1e1900 */
[----:B------:R1:W5:Y:S01]  /*0110*/  LDG.E R41, desc[UR4][R12.64] ;  /* 0x000000040c297981 */ /* 0x000362000c1e1900 */
[----:B------:R-:W-:Y:S01]  /*0120*/  BSSY.RECONVERGENT B2, `(.L_x_14) ;  /* 0x000000f000027945 */ /* 0x000fe20003800200 */
[----:B0-----:R-:W-:Y:S01]  /*0130*/  LEA R2, R17, R42, 0x2 ;  /* 0x0000002a11027211 */ /* 0x001fe200078e10ff */
[----:B--2---:R-:W0:Y:S08]  /*0140*/  MUFU.RCP R15, R40 ;  /* 0x00000028000f7308 */ /* 0x004e300000001000 */
[----:B---3--:R-:W2:Y:S01]  /*0150*/  FCHK P0, R11, R40 ;  /* 0x000000280b007302 */ /* 0x008ea20000000000 */
[----:B0-----:R-:W-:-:S04]  /*0160*/  FFMA R0, -R40, R15, 1 ;  /* 0x3f80000028007423 */ /* 0x001fc8000000010f */
[----:B------:R-:W-:-:S04]  /*0170*/  FFMA R0, R15, R0, R15 ;  /* 0x000000000f007223 */ /* 0x000fc8000000000f */
[----:B------:R-:W-:-:S04]  /*0180*/  FFMA R3, R11, R0, RZ ;  /* 0x000000000b037223 */ /* 0x000fc800000000ff */
[----:B------:R-:W-:-:S04]  /*0190*/  FFMA R20, -R40, R3, R11 ;  /* 0x0000000328147223 */ /* 0x000fc8000000010b */
[----:B------:R-:W-:Y:S01]  /*01a0*/  FFMA R20, R0, R20, R3 ;  /* 0x0000001400147223 */ /* 0x000fe20000000003 */
[----:B-12---:R-:W-:Y:S06]  /*01b0*/  @!P0 BRA `(.L_x_15) ;  /* 0x0000000000148947 */ /* 0x006fec0003800000 */
[----:B------:R-:W-:Y:S02]  /*01c0*/  MOV R13, R11 ;  /* 0x0000000b000d7202 */ /* 0x000fe40000000f00 */
[----:B------:R-:W-:Y:S02]  /*01d0*/  MOV R59, R40 ;  /* 0x00000028003b7202 */ /* 0x000fe40000000f00 */
[----:B------:R-:W-:-:S07]  /*01e0*/  MOV R44, 0x200 ;  /* 0x00000200002c7802 */ /* 0x000fce0000000f00 */
[----:B-----5:R-:W-:Y:S05]  /*01f0*/  CALL.REL.NOINC `($__internal_2_$__cuda_sm3x_div_rn_noftz_f32_slowpath) ;  /* 0x0000004000107944 */ /* 0x020fea0003c00000 */
[----:B------:R-:W-:-:S07]  /*0200*/  MOV R20, R13 ;  /* 0x0000000d00147202 */ /* 0x000fce0000000f00 */
.L_x_15:
[----:B------:R-:W-:Y:S05]  /*0210*/  BSYNC.RECONVERGENT B2 ;  /* 0x0000000000027941 */ /* 0x000fea0003800200 */
.L_x_14:
[----:B------:R-:W0:Y:S01]  /*0220*/  MUFU.RCP R3, R40 ;  /* 0x0000002800037308 */ /* 0x000e220000001000 */
[----:B------:R-:W-:Y:S07]  /*0230*/  BSSY.RECONVERGENT B2, `(.L_x_16) ;  /* 0x000000d000027945 */ /* 0x000fee0003800200 */
[----:B-----5:R-:W1:Y:S01]  /*0240*/  FCHK P0, R9, R40 ;  /* 0x0000002809007302 */ /* 0x020e620000000000 */
[----:B0-----:R-:W-:-:S04]  /*0250*/  FFMA R0, -R40, R3, 1 ;  /* 0x3f80000028007423 */ /* 0x001fc80000000103 */
[----:B------:R-:W-:-:S04]  /*0260*/  FFMA R5, R3, R0, R3 ;  /* 0x0000000003057223 */ /* 0x000fc80000000003 */
[----:B------:R-:W-:-:S04]  /*0270*/  FFMA R0, R9, R5, RZ ;  /* 0x0000000509007223 */ /* 0x000fc800000000ff */
[----:B------:R-:W-:-:S04]  /*0280*/  FFMA R3, -R40, R0, R9 ;  /* 0x0000000028037223 */ /* 0x000fc80000000109 */
[----:B------:R-:W-:Y:S01]  /*0290*/  FFMA R0, R5, R3, R0 ;  /* 0x0000000305007223 */ /* 0x000fe20000000000 */
[----:B-1----:R-:W-:Y:S06]  /*02a0*/  @!P0 BRA `(.L_x_17) ;  /* 0x0000000000148947 */ /* 0x002fec0003800000 */
[----:B------:R-:W-:Y:S02]  /*02b0*/  MOV R13, R9 ;  /* 0x00000009000d7202 */ /* 0x000fe40000000f00 */
[----:B------:R-:W-:Y:S02]  /*02c0*/  MOV R59, R40 ;  /* 0x00000028003b7202 */ /* 0x000fe40000000f00 */
[----:B------:R-:W-:-:S07]  /*02d0*/  MOV R44, 0x2f0 ;  /* 0x000002f0002c7802 */ /* 0x000fce0000000f00 */
[----:B------:R-:W-:Y:S05]  /*02e0*/  CALL.REL.NOINC `($__internal_2_$__cuda_sm3x_div_rn_noftz_f32_slowpath) ;  /* 0x0000003c00d47944 */ /* 0x000fea0003c00000 */
[----:B------:R-:W-:-:S07]  /*02f0*/  MOV R0, R13 ;  /* 0x0000000d00007202 */ /* 0x000fce0000000f00 */
.L_x_17:
[----:B------:R-:W-:Y:S05]  /*0300*/  BSYNC.RECONVERGENT B2 ;  /* 0x0000000000027941 */ /* 0x000fea0003800200 */
.L_x_16:
[----:B------:R-:W0:Y:S01]  /*0310*/  MUFU.RCP R3, R40 ;  /* 0x0000002800037308 */ /* 0x000e220000001000 */
[----:B------:R-:W-:Y:S07]  /*0320*/  BSSY.RECONVERGENT B2, `(.L_x_18) ;  /* 0x000000d000027945 */ /* 0x000fee0003800200 */
[----:B------:R-:W1:Y:S01]  /*0330*/  FCHK P0, R7, R40 ;  /* 0x0000002807007302 */ /* 0x000e620000000000 */
        /* <DEDUP_REMOVED lines=11> */
.L_x_19:
[----:B------:R-:W-:Y:S05]  /*03f0*/  BSYNC.RECONVERGENT B2 ;  /* 0x0000000000027941 */ /* 0x000fea0003800200 */
.L_x_18:
[----:B------:R-:W-:Y:S01]  /*0400*/  FMUL R3, R0, R0 ;  /* 0x0000000000037220 */ /* 0x000fe20000400000 */
[----:B------:R-:W-:Y:S03]  /*0410*/  BSSY.RECONVERGENT B0, `(.L_x_20) ;  /* 0x0000010000007945 */ /* 0x000fe60003800200 */
[----:B------:R-:W-:-:S04]  /*0420*/  FFMA R3, R20, R20, R3 ;  /* 0x0000001414037223 */ /* 0x000fc80000000003 */
[----:B------:R-:W-:-:S04]  /*0430*/  FFMA R6, R32, R32, R3 ;  /* 0x0000002020067223 */ /* 0x000fc80000000003 */
[----:B------:R0:W1:Y:S01]  /*0440*/  MUFU.RSQ R3, R6 ;  /* 0x0000000600037308 */ /* 0x0000620000001400 */
[----:B------:R-:W-:-:S04]  /*0450*/  IADD3 R4, PT, PT, R6, -0xd000000, RZ ;  /* 0xf300000006047810 */ /* 0x000fc80007ffe0ff */
[----:B------:R-:W-:-:S13]  /*0460*/  ISETP.GT.U32.AND P0, PT, R4, 0x727fffff, PT ;  /* 0x727fffff0400780c */ /* 0x000fda0003f04070 */
[----:B01----:R-:W-:Y:S05]  /*0470*/  @!P0 BRA `(.L_x_21) ;  /* 0x0000000000148947 */ /* 0x003fea0003800000 */
[----:B------:R-:W-:Y:S02]  /*0480*/  MOV R13, R6 ;  /* 0x00000006000d7202 */ /* 0x000fe40000000f00 */
[----:B------:R-:W-:-:S07]  /*0490*/  MOV R44, 0x4b0 ;  /* 0x000004b0002c7802 */ /* 0x000fce0000000f00 */
[----:B------:R-:W-:Y:S05]  /*04a0*/  CALL.REL.NOINC `($__internal_1_$__cuda_sm20_sqrt_rn_f32_slowpath) ;  /* 0x0000003c000c7944 */ /* 0x000fea0003c00000 */
[----:B------:R-:W-:Y:S01]  /*04b0*/  MOV R39, R45 ;  /* 0x0000002d00277202 */ /* 0x000fe20000000f00 */
[----:B------:R-:W-:Y:S06]  /*04c0*/  BRA `(.L_x_22) ;  /* 0x0000000000107947 */ /* 0x000fec0003800000 */
.L_x_21:
[----:B------:R-:W-:Y:S01]  /*04d0*/  FMUL.FTZ R39, R6, R3 ;  /* 0x0000000306277220 */ /* 0x000fe20000410000 */
[----:B------:R-:W-:-:S03]  /*04e0*/  FMUL.FTZ R3, R3, 0.5 ;  /* 0x3f00000003037820 */ /* 0x000fc60000410000 */
[----:B------:R-:W-:-:S04]  /*04f0*/  FFMA R4, -R39, R39, R6 ;  /* 0x0000002727047223 */ /* 0x000fc80000000106 */
[----:B------:R-:W-:-:S07]  /*0500*/  FFMA R39, R4, R3, R39 ;  /* 0x0000000304277223 */ /* 0x000fce0000000027 */
.L_x_22:
[----:B------:R-:W-:Y:S05]  /*0510*/  BSYNC.RECONVERGENT B0 ;  /* 0x0000000000007941 */ /* 0x000fea0003800200 */
.L_x_20:
[----:B------:R-:W0:Y:S01]  /*0520*/  MUFU.RCP R3, R40 ;  /* 0x0000002800037308 */ /* 0x000e220000001000 */
[----:B------:R-:W-:Y:S01]  /*0530*/  FMUL R4, R40, -0.5 ;  /* 0xbf00000028047820 */ /* 0x000fe20000400000 */
[----:B------:R-:W-:Y:S03]  /*0540*/  BSSY.RECONVERGENT B2, `(.L_x_23) ;  /* 0x000000f000027945 */ /* 0x000fe60003800200 */
[----:B------:R-:W-:-:S04]  /*0550*/  FFMA R4, R6, R4, R41 ;  /* 0x0000000406047223 */ /* 0x000fc80000000029 */
[----:B------:R-:W-:-:S04]  /*0560*/  FMUL R6, R4, 0.39999997615814208984 ;  /* 0x3ecccccc04067820 */ /* 0x000fc80000400000 */
[----:B------:R-:W-:-:S04]  /*0570*/  FMUL R15, R6, 1.3999999761581420898 ;  /* 0x3fb33333060f7820 */ /* 0x000fc80000400000 */
        /* <DEDUP_REMOVED lines=11> */
.L_x_24:
[----:B------:R-:W-:Y:S05]  /*0630*/  BSYNC.RECONVERGENT B2 ;  /* 0x0000000000027941 */ /* 0x000fea0003800200 */
.L_x_23:
[----:B------:R-:W-:Y:S01]  /*0640*/  IADD3 R3, PT, PT, R13, -0xd000000, RZ ;  /* 0xf30000000d037810 */ /* 0x000fe20007ffe0ff */
[----:B------:R0:W1:Y:S01]  /*0650*/  MUFU.RSQ R4, R13 ;  /* 0x0000000d00047308 */ /* 0x0000620000001400 */
[----:B------:R-:W-:Y:S02]  /*0660*/  BSSY.RECONVERGENT B0, `(.L_x_25) ;  /* 0x000000b000007945 */ /* 0x000fe40003800200 */
[----:B------:R-:W-:-:S13]  /*0670*/  ISETP.GT.U32.AND P0, PT, R3, 0x727fffff, PT ;  /* 0x727fffff0300780c */ /* 0x000fda0003f04070 */
[----:B0-----:R-:W-:Y:S05]  /*0680*/  @!P0 BRA `(.L_x_26) ;  /* 0x0000000000108947 */ /* 0x001fea0003800000 */
[----:B------:R-:W-:-:S07]  /*0690*/  MOV R44, 0x6b0 ;  /* 0x000006b0002c7802 */ /* 0x000fce0000000f00 */
[----:B-1----:R-:W-:Y:S05]  /*06a0*/  CALL.REL.NOINC `($__internal_1_$__cuda_sm20_sqrt_rn_f32_slowpath) ;  /* 0x00000038008c7944 */ /* 0x002fea0003c00000 */
[----:B------:R-:W-:Y:S01]  /*06b0*/  MOV R38, R45 ;  /* 0x0000002d00267202 */ /* 0x000fe20000000f00 */
[----:B------:R-:W-:Y:S06]  /*06c0*/  BRA `(.L_x_27) ;  /* 0x0000000000107947 */ /* 0x000fec0003800000 */
.L_x_26:
[C---:B-1----:R-:W-:Y:S01]  /*06d0*/  FMUL.FTZ R38, R4.reuse, R13 ;  /* 0x0000000d04267220 */ /* 0x042fe20000410000 */
[----:B------:R-:W-:-:S03]  /*06e0*/  FMUL.FTZ R3, R4, 0.5 ;  /* 0x3f00000004037820 */ /* 0x000fc60000410000 */
[----:B------:R-:W-:-:S04]  /*06f0*/  FFMA R13, -R38, R38, R13 ;  /* 0x00000026260d7223 */ /* 0x000fc8000000010d */
[----:B------:R-:W-:-:S07]  /*0700*/  FFMA R38, R13, R3, R38 ;  /* 0x000000030d267223 */ /* 0x000fce0000000026 */
.L_x_27:
[----:B------:R-:W-:Y:S05]  /*0710*/  BSYNC.RECONVERGENT B0 ;  /* 0x0000000000007941 */ /* 0x000fea0003800200 */
.L_x_25:
[----:B------:R-:W0:Y:S01]  /*0720*/  LDC.64 R4, c[0x0][0x388] ;  /* 0x0000e200ff047b82 */ /* 0x000e220000000a00 */
[----:B------:R-:W1:Y:S01]  /*0730*/  LDCU UR6, c[0x3][0x4] ;  /* 0x00c00080ff0677ac */ /* 0x000e620008000800 */
[----:B------:R-:W2:Y:S06]  /*0740*/  LDCU UR7, c[0x3][0x14] ;  /* 0x00c00280ff0777ac */ /* 0x000eac0008000800 */
[----:B------:R-:W3:Y:S01]  /*0750*/  LDC R19, c[0x0][0x380] ;  /* 0x0000e000ff137b82 */ /* 0x000ee20000000800 */
[----:B------:R-:W4:Y:S01]  /*0760*/  LDCU UR20, c[0x3][0x40] ;  /* 0x00c00800ff1477ac */ /* 0x000f220008000800 */
[----:B------:R-:W1:Y:S06]  /*0770*/  LDCU.128 UR16, c[0x3][0x30] ;  /* 0x00c00600ff1077ac */ /* 0x000e6c0008000c00 */
[----:B------:R-:W2:Y:S01]  /*0780*/  LDC.64 R14, c[0x0][0x390] ;  /* 0x0000e400ff0e7b82 */ /* 0x000ea20000000a00 */
[----:B------:R-:W4:Y:S01]  /*0790*/  LDCU.128 UR8, c[0x3][0x20] ;  /* 0x00c00400ff0877ac */ /* 0x000f220008000c00 */
[----:B------:R-:W4:Y:S01]  /*07a0*/  LDCU.64 UR12, c[0x3][0x8] ;  /* 0x00c00100ff0c77ac */ /* 0x000f220008000a00 */
[----:B0-----:R-:W-:Y:S01]  /*07b0*/  IMAD.WIDE R4, R42, 0x4, R4 ;  /* 0x000000042a047825 */ /* 0x001fe200078e0204 */
[----:B------:R-:W0:Y:S04]  /*07c0*/  LDCU.64 UR14, c[0x3][0x18] ;  /* 0x00c00300ff0e77ac */ /* 0x000e280008000a00 */
[----:B------:R1:W4:Y:S01]  /*07d0*/  LDG.E R17, desc[UR4][R4.64] ;  /* 0x0000000404117981 */ /* 0x000322000c1e1900 */
[----:B---3--:R-:W-:Y:S01]  /*07e0*/  LEA R19, R19, R42, 0x3 ;  /* 0x0000002a13137211 */ /* 0x008fe200078e18ff */
[----:B--2---:R-:W-:-:S04]  /*07f0*/  IMAD.WIDE R12, R2, 0x4, R14 ;  /* 0x00000004020c7825 */ /* 0x004fc800078e020e */
[--C-:B------:R-:W-:Y:S01]  /*0800*/  IMAD.WIDE R2, R42, 0x4, R14.reuse ;  /* 0x000000042a027825 */ /* 0x100fe200078e020e */
[----:B------:R-:W5:Y:S03]  /*0810*/  LDG.E R53, desc[UR4][R12.64] ;  /* 0x000000040c357981 */ /* 0x000f66000c1e1900 */
[----:B------:R-:W-:-:S04]  /*0820*/  IMAD.WIDE R14, R19, 0x4, R14 ;  /* 0x00000004130e7825 */ /* 0x000fc800078e020e */
[--C-:B-1----:R-:W-:Y:S01]  /*0830*/  FADD R5, R41, R6.reuse ;  /* 0x0000000629057221 */ /* 0x102fe20000000000 */
[----:B------:R-:W-:Y:S01]  /*0840*/  FMUL R37, R9, R20 ;  /* 0x0000001409257220 */ /* 0x000fe20000400000 */
[C-C-:B------:R-:W-:Y:S01]  /*0850*/  FFMA R34, R7.reuse, R32, R6.reuse ;  /* 0x0000002007227223 */ /* 0x140fe20000000006 */
[-C--:B------:R-:W-:Y:S01]  /*0860*/  FMUL R31, R7, R20.reuse ;  /* 0x00000014071f7220 */ /* 0x080fe20000400000 */
[----:B------:R-:W5:Y:S01]  /*0870*/  LDG.E R51, desc[UR4][R14.64] ;  /* 0x000000040e337981 */ /* 0x000f62000c1e1900 */
[----:B------:R-:W-:Y:S01]  /*0880*/  FMUL R30, R5, R20 ;  /* 0x00000014051e7220 */ /* 0x000fe20000400000 */
[-CC-:B------:R-:W-:Y:S01]  /*0890*/  FFMA R36, R9, R0.reuse, R6.reuse ;  /* 0x0000000009247223 */ /* 0x180fe20000000006 */
[-C--:B------:R-:W-:Y:S01]  /*08a0*/  FMUL R35, R7, R0.reuse ;  /* 0x0000000007237220 */ /* 0x080fe20000400000 */
[C---:B------:R-:W-:Y:S01]  /*08b0*/  FMUL R33, R5.reuse, R0 ;  /* 0x0000000005217220 */ /* 0x040fe20000400000 */
[----:B------:R-:W-:Y:S01]  /*08c0*/  FMUL R32, R5, R32 ;  /* 0x0000002005207220 */ /* 0x000fe20000400000 */
[----:B------:R-:W-:Y:S01]  /*08d0*/  FFMA R20, R11, R20, R6 ;  /* 0x000000140b147223 */ /* 0x000fe20000000006 */
[----:B------:R1:W5:Y:S01]  /*08e0*/  LDG.E R55, desc[UR4][R2.64] ;  /* 0x0000000402377981 */ /* 0x000362000c1e1900 */
[----:B------:R-:W-:Y:S01]  /*08f0*/  FADD R29, R35, UR16 ;  /* 0x00000010231d7e21 */ /* 0x000fe20008000000 */
[----:B------:R-:W-:Y:S01]  /*0900*/  FADD R28, R34, UR17 ;  /* 0x00000011221c7e21 */ /* 0x000fe20008000000 */
[----:B------:R-:W-:Y:S01]  /*0910*/  FADD R5, R30, UR18 ;  /* 0x000000121e057e21 */ /* 0x000fe20008000000 */
[----:B------:R-:W-:Y:S01]  /*0920*/  FADD R27, R33, UR19 ;  /* 0x00000013211b7e21 */ /* 0x000fe20008000000 */
[----:B----4-:R-:W-:Y:S01]  /*0930*/  FADD R4, R37, UR8 ;  /* 0x0000000825047e21 */ /* 0x010fe20008000000 */
[----:B------:R-:W-:Y:S01]  /*0940*/  FADD R26, R36, UR9 ;  /* 0x00000009241a7e21 */ /* 0x000fe20008000000 */
[----:B------:R-:W-:Y:S01]  /*0950*/  FADD R25, R35, UR10 ;  /* 0x0000000a23197e21 */ /* 0x000fe20008000000 */
[----:B------:R-:W-:Y:S01]  /*0960*/  FADD R24, R9, UR12 ;  /* 0x0000000c09187e21 */ /* 0x000fe20008000000 */
[----:B------:R-:W-:Y:S01]  /*0970*/  FADD R23, R7, UR13 ;  /* 0x0000000d07177e21 */ /* 0x000fe20008000000 */
[----:B-1----:R-:W-:Y:S01]  /*0980*/  FADD R3, R31, UR11 ;  /* 0x0000000b1f037e21 */ /* 0x002fe20008000000 */
[----:B0-----:R-:W-:Y:S01]  /*0990*/  FADD R22, R37, UR14 ;  /* 0x0000000e25167e21 */ /* 0x001fe20008000000 */
[----:B------:R-:W-:Y:S01]  /*09a0*/  FADD R21, R31, UR15 ;  /* 0x0000000f1f157e21 */ /* 0x000fe20008000000 */
[----:B------:R-:W-:Y:S01]  /*09b0*/  FADD R2, R11, UR6 ;  /* 0x000000060b027e21 */ /* 0x000fe20008000000 */
[----:B------:R-:W-:Y:S01]  /*09c0*/  FADD R0, R20, UR7 ;  /* 0x0000000714007e21 */ /* 0x000fe20008000000 */
[----:B------:R-:W-:Y:S01]  /*09d0*/  FADD R16, R32, UR20 ;  /* 0x0000001420107e21 */ /* 0x000fe20008000000 */
[----:B------:R-:W-:Y:S01]  /*09e0*/  BSSY.RECONVERGENT B2, `(.L_x_28) ;  /* 0x00000ca000027945 */ /* 0x000fe20003800200 */
[----:B------:R-:W-:-:S02]  /*09f0*/  CS2R R18, SRZ ;  /* 0x0000000000127805 */ /* 0x000fc4000001ff00 */
[----:B------:R-:W-:-:S13]  /*0a00*/  ISETP.GE.AND P0, PT, R17, RZ, PT ;  /* 0x000000ff1100720c */ /* 0x000fda0003f06270 */
[----:B------:R-:W-:Y:S05]  /*0a10*/  @!P0 BRA `(.L_x_29) ;  /* 0x0000000800a88947 */ /* 0x000fea0003800000 */
[----:B-----5:R-:W-:Y:S01]  /*0a20*/  FMUL R8, R53, R53 ;  /* 0x0000003535087220 */ /* 0x020fe20000400000 */
[----:B------:R-:W-:Y:S03]  /*0a30*/  BSSY.RECONVERGENT B0, `(.L_x_30) ;  /* 0x000000f000007945 */ /* 0x000fe60003800200 */
[----:B------:R-:W-:-:S04]  /*0a40*/  FFMA R8, R55, R55, R8 ;  /* 0x0000003737087223 */ /* 0x000fc80000000008 */
[----:B------:R-:W-:-:S04]  /*0a50*/  FFMA R13, R51, R51, R8 ;  /* 0x00000033330d7223 */ /* 0x000fc80000000008 */
[----:B------:R0:W1:Y:S01]  /*0a60*/  MUFU.RSQ R8, R13 ;  /* 0x0000000d00087308 */ /* 0x0000620000001400 */
[----:B------:R-:W-:-:S04]  /*0a70*/  IADD3 R10, PT, PT, R13, -0xd000000, RZ ;  /* 0xf30000000d0a7810 */ /* 0x000fc80007ffe0ff */
[----:B------:R-:W-:-:S13]  /*0a80*/  ISETP.GT.U32.AND P0, PT, R10, 0x727fffff, PT ;  /* 0x727fffff0a00780c */ /* 0x000fda0003f04070 */
[----:B01----:R-:W-:Y:S05]  /*0a90*/  @!P0 BRA `(.L_x_31) ;  /* 0x0000000000108947 */ /* 0x003fea0003800000 */
[----:B------:R-:W-:-:S07]  /*0aa0*/  MOV R44, 0xac0 ;  /* 0x00000ac0002c7802 */ /* 0x000fce0000000f00 */
[----:B------:R-:W-:Y:S05]  /*0ab0*/  CALL.REL.NOINC `($__internal_1_$__cuda_sm20_sqrt_rn_f32_slowpath) ;  /* 0x0000003400887944 */ /* 0x000fea0003c00000 */
[----:B------:R-:W-:Y:S01]  /*0ac0*/  MOV R50, R45 ;  /* 0x0000002d00327202 */ /* 0x000fe20000000f00 */
[----:B------:R-:W-:Y:S06]  /*0ad0*/  BRA `(.L_x_32) ;  /* 0x0000000000107947 */ /* 0x000fec0003800000 */
.L_x_31:
[----:B------:R-:W-:Y:S01]  /*0ae0*/  FMUL.FTZ R50, R13, R8 ;  /* 0x000000080d327220 */ /* 0x000fe20000410000 */
[----:B------:R-:W-:-:S03]  /*0af0*/  FMUL.FTZ R8, R8, 0.5 ;  /* 0x3f00000008087820 */ /* 0x000fc60000410000 */
[----:B------:R-:W-:-:S04]  /*0b00*/  FFMA R13, -R50, R50, R13 ;  /* 0x00000032320d7223 */ /* 0x000fc8000000010d */
[----:B------:R-:W-:-:S07]  /*0b10*/  FFMA R50, R13, R8, R50 ;  /* 0x000000080d327223 */ /* 0x000fce0000000032 */
.L_x_32:
[----:B------:R-:W-:Y:S05]  /*0b20*/  BSYNC.RECONVERGENT B0 ;  /* 0x0000000000007941 */ /* 0x000fea0003800200 */
.L_x_30:
[----:B------:R-:W0:Y:S08]  /*0b30*/  LDC.64 R14, c[0x0][0x398] ;  /* 0x0000e600ff0e7b82 */ /* 0x000e300000000a00 */
[----:B------:R-:W1:Y:S01]  /*0b40*/  LDC R13, c[0x0][0x380] ;  /* 0x0000e000ff0d7b82 */ /* 0x000e620000000800 */
[----:B0-----:R-:W-:-:S05]  /*0b50*/  IMAD.WIDE.U32 R48, R17, 0x4, R14 ;  /* 0x0000000411307825 */ /* 0x001fca00078e000e */
[----:B------:R-:W2:Y:S01]  /*0b60*/  LDG.E R59, desc[UR4][R48.64] ;  /* 0x00000004303b7981 */ /* 0x000ea2000c1e1900 */
[----:B-1----:R-:W-:-:S05]  /*0b70*/  IADD3 R17, PT, PT, R17, R13, RZ ;  /* 0x0000000d11117210 */ /* 0x002fca0007ffe0ff */
[----:B------:R-:W-:-:S05]  /*0b80*/  IMAD.WIDE R14, R17, 0x4, R14 ;  /* 0x00000004110e7825 */ /* 0x000fca00078e020e */
[----:B------:R-:W3:Y:S01]  /*0b90*/  LDG.E R57, desc[UR4][R14.64] ;  /* 0x000000040e397981 */ /* 0x000ee2000c1e1900 */
[----:B------:R-:W-:-:S05]  /*0ba0*/  IMAD.WIDE R46, R13, 0x4, R14 ;  /* 0x000000040d2e7825 */ /* 0x000fca00078e020e */
[----:B------:R0:W5:Y:S01]  /*0bb0*/  LDG.E R19, desc[UR4][R46.64] ;  /* 0x000000042e137981 */ /* 0x000162000c1e1900 */
[----:B------:R-:W-:-:S05]  /*0bc0*/  IMAD.WIDE R44, R13, 0x4, R46 ;  /* 0x000000040d2c7825 */ /* 0x000fca00078e022e */
[----:B------:R0:W5:Y:S01]  /*0bd0*/  LDG.E R18, desc[UR4][R44.64] ;  /* 0x000000042c127981 */ /* 0x000162000c1e1900 */
[----:B------:R-:W-:-:S05]  /*0be0*/  IMAD.WIDE R12, R13, 0x4, R44 ;  /* 0x000000040d0c7825 */ /* 0x000fca00078e022c */
[----:B------:R0:W5:Y:S01]  /*0bf0*/  LDG.E R17, desc[UR4][R12.64] ;  /* 0x000000040c117981 */ /* 0x000162000c1e1900 */
[----:B------:R-:W-:Y:S01]  /*0c00*/  BSSY.RECONVERGENT B3, `(.L_x_33) ;  /* 0x000000d000037945 */ /* 0x000fe20003800200 */
[----:B--2---:R-:W1:Y:S08]  /*0c10*/  MUFU.RCP R8, R59 ;  /* 0x0000003b00087308 */ /* 0x004e700000001000 */
[----:B---3--:R-:W2:Y:S01]  /*0c20*/  FCHK P0, R57, R59 ;  /* 0x0000003b39007302 */ /* 0x008ea20000000000 */
[----:B-1----:R-:W-:-:S04]  /*0c30*/  FFMA R43, -R59, R8, 1 ;  /* 0x3f8000003b2b7423 */ /* 0x002fc80000000108 */
[----:B------:R-:W-:-:S04]  /*0c40*/  FFMA R8, R8, R43, R8 ;  /* 0x0000002b08087223 */ /* 0x000fc80000000008 */
[----:B------:R-:W-:-:S04]  /*0c50*/  FFMA R43, R57, R8, RZ ;  /* 0x00000008392b7223 */ /* 0x000fc800000000ff */
[----:B------:R-:W-:-:S04]  /*0c60*/  FFMA R14, -R59, R43, R57 ;  /* 0x0000002b3b0e7223 */ /* 0x000fc80000000139 */
[----:B------:R-:W-:Y:S01]  /*0c70*/  FFMA R14, R8, R14, R43 ;  /* 0x0000000e080e7223 */ /* 0x000fe2000000002b */
[----:B0-2---:R-:W-:Y:S06]  /*0c80*/  @!P0 BRA `(.L_x_34) ;  /* 0x0000000000108947 */ /* 0x005fec0003800000 */
[----:B------:R-:W-:Y:S02]  /*0c90*/  MOV R13, R57 ;  /* 0x00000039000d7202 */ /* 0x000fe40000000f00 */
[----:B------:R-:W-:-:S07]  /*0ca0*/  MOV R44, 0xcc0 ;  /* 0x00000cc0002c7802 */ /* 0x000fce0000000f00 */
[----:B-----5:R-:W-:Y:S05]  /*0cb0*/  CALL.REL.NOINC `($__internal_2_$__cuda_sm3x_div_rn_noftz_f32_slowpath) ;  /* 0x0000003400607944 */ /* 0x020fea0003c00000 */
[----:B------:R-:W-:-:S07]  /*0cc0*/  MOV R14, R13 ;  /* 0x0000000d000e7202 */ /* 0x000fce0000000f00 */
.L_x_34:
[----:B------:R-:W-:Y:S05]  /*0cd0*/  BSYNC.RECONVERGENT B3 ;  /* 0x0000000000037941 */ /* 0x000fea0003800200 */
.L_x_33:
        /* <DEDUP_REMOVED lines=10> */
[----:B------:R-:W-:-:S07]  /*0d80*/  MOV R44, 0xda0 ;  /* 0x00000da0002c7802 */ /* 0x000fce0000000f00 */
[----:B------:R-:W-:Y:S05]  /*0d90*/  CALL.REL.NOINC `($__internal_2_$__cuda_sm3x_div_rn_noftz_f32_slowpath) ;  /* 0x0000003400287944 */ /* 0x000fea0003c00000 */
[----:B------:R-:W-:-:S07]  /*0da0*/  MOV R12, R13 ;  /* 0x0000000d000c7202 */ /* 0x000fce0000000f00 */
.L_x_36:
[----:B------:R-:W-:Y:S05]  /*0db0*/  BSYNC.RECONVERGENT B3 ;  /* 0x0000000000037941 */ /* 0x000fea0003800200 */
.L_x_35:
        /* <DEDUP_REMOVED lines=13> */
.L_x_38:
[----:B------:R-:W-:Y:S05]  /*0e90*/  BSYNC.RECONVERGENT B3 ;  /* 0x0000000000037941 */ /* 0x000fea0003800200 */
.L_x_37:
[----:B------:R-:W-:Y:S01]  /*0ea0*/  FMUL R13, R12, R12 ;  /* 0x0000000c0c0d7220 */ /* 0x000fe20000400000 */
[----:B------:R-:W0:Y:S01]  /*0eb0*/  MUFU.RCP R44, R59 ;  /* 0x0000003b002c7308 */ /* 0x000e220000001000 */
[----:B------:R-:W-:Y:S01]  /*0ec0*/  FMUL R8, R59, 0.5 ;  /* 0x3f0000003b087820 */ /* 0x000fe20000400000 */
[----:B------:R-:W-:Y:S01]  /*0ed0*/  BSSY.RECONVERGENT B3, `(.L_x_39) ;  /* 0x0000010000037945 */ /* 0x000fe20003800200 */
[----:B------:R-:W-:-:S04]  /*0ee0*/  FFMA R10, R14, R14, R13 ;  /* 0x0000000e0e0a7223 */ /* 0x000fc8000000000d */
[----:B------:R-:W-:-:S04]  /*0ef0*/  FFMA R10, R15, R15, R10 ;  /* 0x0000000f0f0a7223 */ /* 0x000fc8000000000a */
[----:B------:R-:W-:-:S04]  /*0f00*/  FFMA R8, R10, -R8, R17 ;  /* 0x800000080a087223 */ /* 0x000fc80000000011 */
[----:B------:R-:W-:Y:S01]  /*0f10*/  FMUL R8, R8, 0.39999997615814208984 ;  /* 0x3ecccccc08087820 */ /* 0x000fe20000400000 */
[----:B0-----:R-:W-:-:S03]  /*0f20*/  FFMA R13, -R59, R44, 1 ;  /* 0x3f8000003b0d7423 */ /* 0x001fc6000000012c */
[----:B------:R-:W-:Y:S01]  /*0f30*/  FMUL R46, R8, 1.3999999761581420898 ;  /* 0x3fb33333082e7820 */ /* 0x000fe20000400000 */
[----:B------:R-:W-:-:S03]  /*0f40*/  FFMA R13, R44, R13, R44 ;  /* 0x0000000d2c0d7223 */ /* 0x000fc6000000002c */
[----:B------:R-:W0:Y:S01]  /*0f50*/  FCHK P0, R46, R59 ;  /* 0x0000003b2e007302 */ /* 0x000e220000000000 */
[----:B------:R-:W-:-:S04]  /*0f60*/  FFMA R44, R13, R46, RZ ;  /* 0x0000002e0d2c7223 */ /* 0x000fc800000000ff */
[----:B------:R-:W-:-:S04]  /*0f70*/  FFMA R43, -R59, R44, R46 ;  /* 0x0000002c3b2b7223 */ /* 0x000fc8000000012e */
[----:B------:R-:W-:Y:S01]  /*0f80*/  FFMA R13, R13, R43, R44 ;  /* 0x0000002b0d0d7223 */ /* 0x000fe2000000002c */
[----:B0-----:R-:W-:Y:S06]  /*0f90*/  @!P0 BRA `(.L_x_40) ;  /* 0x00000000000c8947 */ /* 0x001fec0003800000 */
[----:B------:R-:W-:Y:S02]  /*0fa0*/  MOV R13, R46 ;  /* 0x0000002e000d7202 */ /* 0x000fe40000000f00 */
[----:B------:R-:W-:-:S07]  /*0fb0*/  MOV R44, 0xfd0 ;  /* 0x00000fd0002c7802 */ /* 0x000fce0000000f00 */
[----:B------:R-:W-:Y:S05]  /*0fc0*/  CALL.REL.NOINC `($__internal_2_$__cuda_sm3x_div_rn_noftz_f32_slowpath) ;  /* 0x00000030009c7944 */ /* 0x000fea0003c00000 */
.L_x_40:
[----:B------:R-:W-:Y:S05]  /*0fd0*/  BSYNC.RECONVERGENT B3 ;  /* 0x0000000000037941 */ /* 0x000fea0003800200 */
.L_x_39:
[----:B------:R-:W-:Y:S01]  /*0fe0*/  IADD3 R43, PT, PT, R13, -0xd000000, RZ ;  /* 0xf30000000d2b7810 */ /* 0x000fe20007ffe0ff */
[----:B------:R0:W1:Y:S01]  /*0ff0*/  MUFU.RSQ R44, R13 ;  /* 0x0000000d002c7308 */ /* 0x0000620000001400 */
[----:B------:R-:W-:Y:S02]  /*1000*/  BSSY.RECONVERGENT B0, `(.L_x_41) ;  /* 0x000000b000007945 */ /* 0x000fe40003800200 */
[----:B------:R-:W-:-:S13]  /*1010*/  ISETP.GT.U32.AND P0, PT, R43, 0x727fffff, PT ;  /* 0x727fffff2b00780c */ /* 0x000fda0003f04070 */
[----:B0-----:R-:W-:Y:S05]  /*1020*/  @!P0 BRA `(.L_x_42) ;  /* 0x0000000000108947 */ /* 0x001fea0003800000 */
[----:B-1----:R-:W-:-:S07]  /*1030*/  MOV R44, 0x1050 ;  /* 0x00001050002c7802 */ /* 0x002fce0000000f00 */
[----:B------:R-:W-:Y:S05]  /*1040*/  CALL.REL.NOINC `($__internal_1_$__cuda_sm20_sqrt_rn_f32_slowpath) ;  /* 0x0000003000247944 */ /* 0x000fea0003c00000 */
[----:B------:R-:W-:Y:S01]  /*1050*/  MOV R48, R45 ;  /* 0x0000002d00307202 */ /* 0x000fe20000000f00 */
[----:B------:R-:W-:Y:S06]  /*1060*/  BRA `(.L_x_43) ;  /* 0x0000000000107947 */ /* 0x000fec0003800000 */
.L_x_42:
[C---:B-1----:R-:W-:Y:S01]  /*1070*/  FMUL.FTZ R48, R44.reuse, R13 ;  /* 0x0000000d2c307220 */ /* 0x042fe20000410000 */
[----:B------:R-:W-:-:S03]  /*1080*/  FMUL.FTZ R43, R44, 0.5 ;  /* 0x3f0000002c2b7820 */ /* 0x000fc60000410000 */
[----:B------:R-:W-:-:S04]  /*1090*/  FFMA R13, -R48, R48, R13 ;  /* 0x00000030300d7223 */ /* 0x000fc8000000010d */
[----:B------:R-:W-:-:S07]  /*10a0*/  FFMA R48, R13, R43, R48 ;  /* 0x0000002b0d307223 */ /* 0x000fce0000000030 */
.L_x_43:
[----:B------:R-:W-:Y:S05]  /*10b0*/  BSYNC.RECONVERGENT B0 ;  /* 0x0000000000007941 */ /* 0x000fea0003800200 */
.L_x_41:
[----:B------:R-:W-:Y:S01]  /*10c0*/  IADD3 R43, PT, PT, R10, -0xd000000, RZ ;  /* 0xf30000000a2b7810 */ /* 0x000fe20007ffe0ff */
[----:B------:R0:W1:Y:S01]  /*10d0*/  MUFU.RSQ R13, R10 ;  /* 0x0000000a000d7308 */ /* 0x0000620000001400 */
[----:B------:R-:W-:Y:S01]  /*10e0*/  BSSY.RECONVERGENT B0, `(.L_x_44) ;  /* 0x0000010000007945 */ /* 0x000fe20003800200 */
[----:B------:R-:W-:Y:S01]  /*10f0*/  FMUL.D2 R50, R50, -0.20000000298023223877 ;  /* 0xbe4ccccd32327820 */ /* 0x000fe20000300000 */
[----:B------:R-:W-:Y:S01]  /*1100*/  ISETP.GT.U32.AND P0, PT, R43, 0x727fffff, PT ;  /* 0x727fffff2b00780c */ /* 0x000fe20003f04070 */
[--C-:B------:R-:W-:Y:S01]  /*1110*/  FFMA R65, R57, R14, R8.reuse ;  /* 0x0000000e39417223 */ /* 0x100fe20000000008 */
[--C-:B------:R-:W-:Y:S01]  /*1120*/  FFMA R61, R19, R12, R8.reuse ;  /* 0x0000000c133d7223 */ /* 0x100fe20000000008 */
[--C-:B------:R-:W-:Y:S01]  /*1130*/  FFMA R49, R18, R15, R8.reuse ;  /* 0x0000000f12317223 */ /* 0x100fe20000000008 */
[----:B------:R-:W-:-:S09]  /*1140*/  FADD R63, R17, R8 ;  /* 0x00000008113f7221 */ /* 0x000fd20000000000 */
[----:B0-----:R-:W-:Y:S05]  /*1150*/  @!P0 BRA `(.L_x_45) ;  /* 0x0000000000108947 */ /* 0x001fea0003800000 */
[----:B-1----:R-:W-:Y:S02]  /*1160*/  MOV R13, R10 ;  /* 0x0000000a000d7202 */ /* 0x002fe40000000f00 */
[----:B------:R-:W-:-:S07]  /*1170*/  MOV R44, 0x1190 ;  /* 0x00001190002c7802 */ /* 0x000fce0000000f00 */
[----:B------:R-:W-:Y:S05]  /*1180*/  CALL.REL.NOINC `($__internal_1_$__cuda_sm20_sqrt_rn_f32_slowpath) ;  /* 0x0000002c00d47944 */ /* 0x000fea0003c00000 */
[----:B------:R-:W-:Y:S05]  /*1190*/  BRA `(.L_x_46) ;  /* 0x0000000000107947 */ /* 0x000fea0003800000 */
.L_x_45:
[----:B-1----:R-:W-:Y:S01]  /*11a0*/  FMUL.FTZ R45, R10, R13 ;  /* 0x0000000d0a2d7220 */ /* 0x002fe20000410000 */
[----:B------:R-:W-:-:S03]  /*11b0*/  FMUL.FTZ R8, R13, 0.5 ;  /* 0x3f0000000d087820 */ /* 0x000fc60000410000 */
[----:B------:R-:W-:-:S04]  /*11c0*/  FFMA R10, -R45, R45, R10 ;  /* 0x0000002d2d0a7223 */ /* 0x000fc8000000010a */
[----:B------:R-:W-:-:S07]  /*11d0*/  FFMA R45, R10, R8, R45 ;  /* 0x000000080a2d7223 */ /* 0x000fce000000002d */
.L_x_46:
[----:B------:R-:W-:Y:S05]  /*11e0*/  BSYNC.RECONVERGENT B0 ;  /* 0x0000000000007941 */ /* 0x000fea0003800200 */
.L_x_44:
[----:B------:R-:W-:Y:S01]  /*11f0*/  FADD R45, R45, R39 ;  /* 0x000000272d2d7221 */ /* 0x000fe20000000000 */
[----:B------:R-:W-:Y:S01]  /*1200*/  FADD R13, R11, -R57 ;  /* 0x800000390b0d7221 */ /* 0x000fe20000000000 */
[----:B------:R-:W-:Y:S01]  /*1210*/  FADD R59, R40, -R59 ;  /* 0x8000003b283b7221 */ /* 0x000fe20000000000 */
[----:B------:R-:W-:Y:S01]  /*1220*/  FADD R17, R41, -R17 ;  /* 0x8000001129117221 */ /* 0x000fe20000000000 */
[----:B------:R-:W-:Y:S01]  /*1230*/  FADD R45, R45, R38 ;  /* 0x000000262d2d7221 */ /* 0x000fe20000000000 */
[----:B------:R-:W-:Y:S01]  /*1240*/  FMUL R10, R55, 0.5 ;  /* 0x3f000000370a7820 */ /* 0x000fe20000400000 */
[----:B------:R-:W-:Y:S01]  /*1250*/  FADD R44, R20, R65 ;  /* 0x00000041142c7221 */ /* 0x000fe20000000000 */
[----:B------:R-:W-:Y:S01]  /*1260*/  FADD R43, R9, -R19 ;  /* 0x80000013092b7221 */ /* 0x000fe20000000000 */
[----:B------:R-:W-:Y:S01]  /*1270*/  FADD R45, R45, R48 ;  /* 0x000000302d2d7221 */ /* 0x000fe20000000000 */
[----:B------:R-:W-:Y:S01]  /*1280*/  FADD R57, R11, R57 ;  /* 0x000000390b397221 */ /* 0x000fe20000000000 */
[----:B------:R-:W-:Y:S01]  /*1290*/  FMUL R46, R53, 0.5 ;  /* 0x3f000000352e7820 */ /* 0x000fe20000400000 */
[----:B------:R-:W-:Y:S01]  /*12a0*/  FFMA R15, R63, R15, R32 ;  /* 0x0000000f3f0f7223 */ /* 0x000fe20000000020 */
[----:B------:R-:W-:Y:S01]  /*12b0*/  FMUL R8, R50, R45 ;  /* 0x0000002d32087220 */ /* 0x000fe20000400000 */
[----:B------:R-:W-:Y:S01]  /*12c0*/  FADD R45, R7, -R18 ;  /* 0x80000012072d7221 */ /* 0x000fe20000000000 */
[----:B------:R-:W-:-:S02]  /*12d0*/  FADD R61, R36, R61 ;  /* 0x0000003d243d7221 */ /* 0x000fc40000000000 */
[C---:B------:R-:W-:Y:S01]  /*12e0*/  FFMA R13, R8.reuse, R13, RZ ;  /* 0x0000000d080d7223 */ /* 0x040fe200000000ff */
[C---:B------:R-:W-:Y:S01]  /*12f0*/  FFMA R59, R8.reuse, R59, RZ ;  /* 0x0000003b083b7223 */ /* 0x040fe200000000ff */
[C---:B------:R-:W-:Y:S01]  /*1300*/  FFMA R17, R8.reuse, R17, RZ ;  /* 0x0000001108117223 */ /* 0x040fe200000000ff */
[C---:B------:R-:W-:Y:S01]  /*1310*/  FFMA R43, R8.reuse, R43, RZ ;  /* 0x0000002b082b7223 */ /* 0x040fe200000000ff */
[----:B------:R-:W-:Y:S01]  /*1320*/  FFMA R45, R8, R45, RZ ;  /* 0x0000002d082d7223 */ /* 0x000fe200000000ff */
[----:B------:R-:W-:Y:S01]  /*1330*/  FFMA R13, R10, R44, R13 ;  /* 0x0000002c0a0d7223 */ /* 0x000fe2000000000d */
[-C--:B------:R-:W-:Y:S01]  /*1340*/  FFMA R8, R63, R14.reuse, R30 ;  /* 0x0000000e3f087223 */ /* 0x080fe2000000001e */
[-C--:B------:R-:W-:Y:S01]  /*1350*/  FFMA R44, R19, R14.reuse, R37 ;  /* 0x0000000e132c7223 */ /* 0x080fe20000000025 */
[----:B------:R-:W-:Y:S01]  /*1360*/  FFMA R14, R18, R14, R31 ;  /* 0x0000000e120e7223 */ /* 0x000fe2000000001f */
[C---:B------:R-:W-:Y:S01]  /*1370*/  FFMA R57, R10.reuse, R57, R59 ;  /* 0x000000390a397223 */ /* 0x040fe2000000003b */
[----:B------:R-:W-:Y:S01]  /*1380*/  FADD R19, R9, R19 ;  /* 0x0000001309137221 */ /* 0x000fe20000000000 */
[C---:B------:R-:W-:Y:S01]  /*1390*/  FFMA R8, R10.reuse, R8, R17 ;  /* 0x000000080a087223 */ /* 0x040fe20000000011 */
[----:B------:R-:W-:Y:S01]  /*13a0*/  FFMA R63, R63, R12, R33 ;  /* 0x0000000c3f3f7223 */ /* 0x000fe20000000021 */
[C---:B------:R-:W-:Y:S01]  /*13b0*/  FFMA R43, R10.reuse, R44, R43 ;  /* 0x0000002c0a2b7223 */ /* 0x040fe2000000002b */
[----:B------:R-:W-:Y:S01]  /*13c0*/  FFMA R45, R10, R14, R45 ;  /* 0x0000000e0a2d7223 */ /* 0x000fe2000000002d */
[----:B------:R-:W-:Y:S01]  /*13d0*/  FFMA R12, R18, R12, R35 ;  /* 0x0000000c120c7223 */ /* 0x000fe20000000023 */
[----:B------:R-:W-:Y:S01]  /*13e0*/  FFMA R19, R46, R19, R57 ;  /* 0x000000132e137223 */ /* 0x000fe20000000039 */
[----:B------:R-:W-:Y:S01]  /*13f0*/  FMUL R10, R51, 0.5 ;  /* 0x3f000000330a7820 */ /* 0x000fe20000400000 */
[----:B------:R-:W-:Y:S01]  /*1400*/  FADD R18, R7, R18 ;  /* 0x0000001207127221 */ /* 0x000fe20000000000 */
[----:B------:R-:W-:Y:S01]  /*1410*/  FFMA R13, R44, R46, R13 ;  /* 0x0000002e2c0d7223 */ /* 0x000fe2000000000d */
[C---:B------:R-:W-:Y:S01]  /*1420*/  FFMA R8, R46.reuse, R63, R8 ;  /* 0x0000003f2e087223 */ /* 0x040fe20000000008 */
[C---:B------:R-:W-:Y:S01]  /*1430*/  FFMA R43, R46.reuse, R61, R43 ;  /* 0x0000003d2e2b7223 */ /* 0x040fe2000000002b */
[----:B------:R-:W-:Y:S01]  /*1440*/  FFMA R45, R46, R12, R45 ;  /* 0x0000000c2e2d7223 */ /* 0x000fe2000000002d */
[----:B------:R-:W-:Y:S01]  /*1450*/  FADD R44, R34, R49 ;  /* 0x00000031222c7221 */ /* 0x000fe20000000000 */
[C---:B------:R-:W-:Y:S01]  /*1460*/  FFMA R19, R10.reuse, R18, R19 ;  /* 0x000000120a137223 */ /* 0x040fe20000000013 */
[----:B------:R-:W-:Y:S01]  /*1470*/  FFMA R18, R10, R15, R8 ;  /* 0x0000000f0a127223 */ /* 0x000fe20000000008 */
[-C--:B------:R-:W-:Y:S01]  /*1480*/  FFMA R17, R14, R10.reuse, R13 ;  /* 0x0000000a0e117223 */ /* 0x080fe2000000000d */
[----:B------:R-:W-:Y:S01]  /*1490*/  FFMA R15, R12, R10, R43 ;  /* 0x0000000a0c0f7223 */ /* 0x000fe2000000002b */
[----:B------:R-:W-:Y:S01]  /*14a0*/  FFMA R14, R10, R44, R45 ;  /* 0x0000002c0a0e7223 */ /* 0x000fe2000000002d */
[----:B------:R-:W-:Y:S06]  /*14b0*/  BRA `(.L_x_47) ;  /* 0x0000000000707947 */ /* 0x000fec0003800000 */
.L_x_29:
[----:B------:R-:W-:-:S13]  /*14c0*/  ISETP.NE.AND P0, PT, R17, -0x2, PT ;  /* 0xfffffffe1100780c */ /* 0x000fda0003f05270 */
[----:B------:R-:W-:Y:S05]  /*14d0*/  @!P0 BRA `(.L_x_48) ;  /* 0x0000000000208947 */ /* 0x000fea0003800000 */
[----:B------:R-:W-:Y:S01]  /*14e0*/  ISETP.NE.AND P0, PT, R17, -0x1, PT ;  /* 0xffffffff1100780c */ /* 0x000fe20003f05270 */
[----:B------:R-:W-:Y:S01]  /*14f0*/  HFMA2 R17, -RZ, RZ, 0, 0 ;  /* 0x00000000ff117431 */ /* 0x000fe200000001ff */
[----:B------:R-:W-:-:S11]  /*1500*/  CS2R R14, SRZ ;  /* 0x00000000000e7805 */ /* 0x000fd6000001ff00 */
[----:B------:R-:W-:Y:S05]  /*1510*/  @P0 BRA `(.L_x_47) ;  /* 0x0000000000580947 */ /* 0x000fea0003800000 */
[C---:B-----5:R-:W-:Y:S01]  /*1520*/  FFMA R17, R6.reuse, R55, RZ ;  /* 0x0000003706117223 */ /* 0x060fe200000000ff */
[C---:B------:R-:W-:Y:S01]  /*1530*/  FFMA R15, R6.reuse, R53, RZ ;  /* 0x00000035060f7223 */ /* 0x040fe200000000ff */
[----:B------:R-:W-:Y:S01]  /*1540*/  FFMA R14, R6, R51, RZ ;  /* 0x00000033060e7223 */ /* 0x000fe200000000ff */
[----:B------:R-:W-:Y:S06]  /*1550*/  BRA `(.L_x_47) ;  /* 0x0000000000487947 */ /* 0x000fec0003800000 */
.L_x_48:
[----:B-----5:R-:W-:Y:S01]  /*1560*/  FMUL R55, R55, 0.5 ;  /* 0x3f00000037377820 */ /* 0x020fe20000400000 */
[----:B------:R-:W-:Y:S01]  /*1570*/  FMUL R43, R53, 0.5 ;  /* 0x3f000000352b7820 */ /* 0x000fe20000400000 */
[----:B------:R-:W-:Y:S02]  /*1580*/  FMUL R51, R51, 0.5 ;  /* 0x3f00000033337820 */ /* 0x000fe40000400000 */
[-C--:B------:R-:W-:Y:S01]  /*1590*/  FFMA R13, R2, R55.reuse, RZ ;  /* 0x00000037020d7223 */ /* 0x080fe200000000ff */
[-C--:B------:R-:W-:Y:S01]  /*15a0*/  FFMA R8, R5, R55.reuse, RZ ;  /* 0x0000003705087223 */ /* 0x080fe200000000ff */
[-C--:B------:R-:W-:Y:S01]  /*15b0*/  FFMA R15, R0, R55.reuse, RZ ;  /* 0x00000037000f7223 */ /* 0x080fe200000000ff */
[-C--:B------:R-:W-:Y:S01]  /*15c0*/  FFMA R17, R4, R55.reuse, RZ ;  /* 0x0000003704117223 */ /* 0x080fe200000000ff */
[----:B------:R-:W-:Y:S01]  /*15d0*/  FFMA R10, R3, R55, RZ ;  /* 0x00000037030a7223 */ /* 0x000fe200000000ff */
[-C--:B------:R-:W-:Y:S01]  /*15e0*/  FFMA R12, R24, R43.reuse, R13 ;  /* 0x0000002b180c7223 */ /* 0x080fe2000000000d */
[-C--:B------:R-:W-:Y:S01]  /*15f0*/  FFMA R13, R27, R43.reuse, R8 ;  /* 0x0000002b1b0d7223 */ /* 0x080fe20000000008 */
[-C--:B------:R-:W-:Y:S01]  /*1600*/  FFMA R8, R22, R43.reuse, R15 ;  /* 0x0000002b16087223 */ /* 0x080fe2000000000f */
[-C--:B------:R-:W-:Y:S01]  /*1610*/  FFMA R14, R26, R43.reuse, R17 ;  /* 0x0000002b1a0e7223 */ /* 0x080fe20000000011 */
[----:B------:R-:W-:Y:S01]  /*1620*/  FFMA R43, R29, R43, R10 ;  /* 0x0000002b1d2b7223 */ /* 0x000fe2000000000a */
[-C--:B------:R-:W-:Y:S01]  /*1630*/  FFMA R19, R23, R51.reuse, R12 ;  /* 0x0000003317137223 */ /* 0x080fe2000000000c */
[-C--:B------:R-:W-:Y:S01]  /*1640*/  FFMA R18, R16, R51.reuse, R13 ;  /* 0x0000003310127223 */ /* 0x080fe2000000000d */
[-C--:B------:R-:W-:Y:S01]  /*1650*/  FFMA R15, R25, R51.reuse, R14 ;  /* 0x00000033190f7223 */ /* 0x080fe2000000000e */
[-C--:B------:R-:W-:Y:S01]  /*1660*/  FFMA R17, R21, R51.reuse, R8 ;  /* 0x0000003315117223 */ /* 0x080fe20000000008 */
[----:B------:R-:W-:-:S07]  /*1670*/  FFMA R14, R28, R51, R43 ;  /* 0x000000331c0e7223 */ /* 0x000fce000000002b */
.L_x_47:
[----:B------:R-:W-:Y:S05]  /*1680*/  BSYNC.RECONVERGENT B2 ;  /* 0x0000000000027941 */ /* 0x000fea0003800200 */
.L_x_28:
[----:B------:R-:W0:Y:S08]  /*1690*/  LDC.64 R44, c[0x0][0x388] ;  /* 0x0000e200ff2c7b82 */ /* 0x000e300000000a00 */
[----:B------:R-:W1:Y:S08]  /*16a0*/  LDC R43, c[0x0][0x380] ;  /* 0x0000e000ff2b7b82 */ /* 0x000e700000000800 */
[----:B------:R-:W2:Y:S01]  /*16b0*/  LDC.64 R12, c[0x0][0x390] ;  /* 0x0000e400ff0c7b82 */ /* 0x000ea20000000a00 */
[----:B0-----:R-:W-:-:S04]  /*16c0*/  IMAD.WIDE R44, R42, 0x4, R44 ;  /* 0x000000042a2c7825 */ /* 0x001fc800078e022c */
[C---:B-1----:R-:W-:Y:S01]  /*16d0*/  IMAD.WIDE R44, R43.reuse, 0x4, R44 ;  /* 0x000000042b2c7825 */ /* 0x042fe200078e022c */
[CC--:B------:R-:W-:Y:S02]  /*16e0*/  LEA R57, R43.reuse, R42.reuse, 0x2 ;  /* 0x0000002a2b397211 */ /* 0x0c0fe400078e10ff */
[----:B------:R-:W-:Y:S02]  /*16f0*/  LEA R47, R43, R42, 0x3 ;  /* 0x0000002a2b2f7211 */ /* 0x000fe400078e18ff */
[----:B-----5:R-:W3:Y:S01]  /*1700*/  LDG.E R51, desc[UR4][R44.64] ;  /* 0x000000042c337981 */ /* 0x020ee2000c1e1900 */
[----:B--2---:R-:W-:-:S04]  /*1710*/  IMAD.WIDE R58, R42, 0x4, R12 ;  /* 0x000000042a3a7825 */ /* 0x004fc800078e020c */
[----:B------:R-:W-:-:S04]  /*1720*/  IMAD.WIDE R56, R57, 0x4, R12 ;  /* 0x0000000439387825 */ /* 0x000fc800078e020c */
[----:B------:R-:W-:-:S04]  /*1730*/  IMAD.WIDE R12, R47, 0x4, R12 ;  /* 0x000000042f0c7825 */ /* 0x000fc800078e020c */
[----:B------:R-:W-:-:S04]  /*1740*/  IMAD.WIDE R58, R43, 0x4, R58 ;  /* 0x000000042b3a7825 */ /* 0x000fc800078e023a */
[C---:B------:R-:W-:Y:S02]  /*1750*/  IMAD.WIDE R56, R43.reuse, 0x4, R56 ;  /* 0x000000042b387825 */ /* 0x040fe400078e0238 */
[----:B------:R0:W5:Y:S02]  /*1760*/  LDG.E R58, desc[UR4][R58.64] ;  /* 0x000000043a3a7981 */ /* 0x000164000c1e1900 */
[----:B------:R-:W-:Y:S02]  /*1770*/  IMAD.WIDE R12, R43, 0x4, R12 ;  /* 0x000000042b0c7825 */ /* 0x000fe400078e020c */
[----:B------:R0:W5:Y:S04]  /*1780*/  LDG.E R56, desc[UR4][R56.64] ;  /* 0x0000000438387981 */ /* 0x000168000c1e1900 */
[----:B------:R0:W5:Y:S01]  /*1790*/  LDG.E R61, desc[UR4][R12.64] ;  /* 0x000000040c3d7981 */ /* 0x000162000c1e1900 */
[----:B------:R-:W-:Y:S01]  /*17a0*/  BSSY.RECONVERGENT B2, `(.L_x_49) ;  /* 0x00000c7000027945 */ /* 0x000fe20003800200 */
[----:B---3--:R-:W-:-:S13]  /*17b0*/  ISETP.GT.AND P0, PT, R51, -0x1, PT ;  /* 0xffffffff3300780c */ /* 0x008fda0003f04270 */
[----:B0-----:R-:W-:Y:S05]  /*17c0*/  @P0 BRA `(.L_x_50) ;  /* 0x00000000006c0947 */ /* 0x001fea0003800000 */
[----:B------:R-:W-:-:S13]  /*17d0*/  ISETP.NE.AND P0, PT, R51, -0x1, PT ;  /* 0xffffffff3300780c */ /* 0x000fda0003f05270 */
[----:B------:R-:W-:Y:S05]  /*17e0*/  @!P0 BRA `(.L_x_51) ;  /* 0x0000000000548947 */ /* 0x000fea0003800000 */
[----:B------:R-:W-:-:S13]  /*17f0*/  ISETP.NE.AND P0, PT, R51, -0x2, PT ;  /* 0xfffffffe3300780c */ /* 0x000fda0003f05270 */
[----:B------:R-:W-:Y:S05]  /*1800*/  @P0 BRA `(.L_x_52) ;  /* 0x0000000c00000947 */ /* 0x000fea0003800000 */
[----:B-----5:R-:W-:Y:S01]  /*1810*/  FMUL R58, R58, 0.5 ;  /* 0x3f0000003a3a7820 */ /* 0x020fe20000400000 */
[----:B------:R-:W-:Y:S01]  /*1820*/  FMUL R56, R56, 0.5 ;  /* 0x3f00000038387820 */ /* 0x000fe20000400000 */
[----:B------:R-:W-:Y:S02]  /*1830*/  FMUL R61, R61, 0.5 ;  /* 0x3f0000003d3d7820 */ /* 0x000fe40000400000 */
        /* <DEDUP_REMOVED lines=15> */
[----:B------:R-:W-:Y:S06]  /*1930*/  BRA `(.L_x_52) ;  /* 0x0000000800b47947 */ /* 0x000fec0003800000 */
.L_x_51:
[C---:B-----5:R-:W-:Y:S01]  /*1940*/  FFMA R17, R6.reuse, R58, R17 ;  /* 0x0000003a06117223 */ /* 0x060fe20000000011 */
[C---:B------:R-:W-:Y:S01]  /*1950*/  FFMA R15, R6.reuse, R56, R15 ;  /* 0x00000038060f7223 */ /* 0x040fe2000000000f */
[----:B------:R-:W-:Y:S01]  /*1960*/  FFMA R14, R6, R61, R14 ;  /* 0x0000003d060e7223 */ /* 0x000fe2000000000e */
[----:B------:R-:W-:Y:S06]  /*1970*/  BRA `(.L_x_52) ;  /* 0x0000000800a47947 */ /* 0x000fec0003800000 */
.L_x_50:
        /* <DEDUP_REMOVED lines=12> */
.L_x_54:
[----:B------:R-:W-:Y:S01]  /*1a40*/  FMUL.FTZ R54, R13, R8 ;  /* 0x000000080d367220 */ /* 0x000fe20000410000 */
[----:B------:R-:W-:-:S03]  /*1a50*/  FMUL.FTZ R8, R8, 0.5 ;  /* 0x3f00000008087820 */ /* 0x000fc60000410000 */
[----:B------:R-:W-:-:S04]  /*1a60*/  FFMA R13, -R54, R54, R13 ;  /* 0x00000036360d7223 */ /* 0x000fc8000000010d */
[----:B------:R-:W-:-:S07]  /*1a70*/  FFMA R54, R13, R8, R54 ;  /* 0x000000080d367223 */ /* 0x000fce0000000036 */
.L_x_55:
[----:B------:R-:W-:Y:S05]  /*1a80*/  BSYNC.RECONVERGENT B0 ;  /* 0x0000000000007941 */ /* 0x000fea0003800200 */
.L_x_53:
        /* <DEDUP_REMOVED lines=9> */
[----:B------:R-:W-:-:S04]  /*1b20*/  IMAD.WIDE R12, R45, 0x4, R46 ;  /* 0x000000042d0c7825 */ /* 0x000fc800078e022e */
[----:B------:R-:W-:Y:S02]  /*1b30*/  IMAD.WIDE R44, R45, 0x4, R12 ;  /* 0x000000042d2c7825 */ /* 0x000fe400078e020c */
[----:B------:R0:W5:Y:S04]  /*1b40*/  LDG.E R12, desc[UR4][R12.64] ;  /* 0x000000040c0c7981 */ /* 0x000168000c1e1900 */
        /* <DEDUP_REMOVED lines=14> */
.L_x_57:
[----:B------:R-:W-:Y:S05]  /*1c30*/  BSYNC.RECONVERGENT B3 ;  /* 0x0000000000037941 */ /* 0x000fea0003800200 */
.L_x_56:
        /* <DEDUP_REMOVED lines=13> */
.L_x_59:
[----:B------:R-:W-:Y:S05]  /*1d10*/  BSYNC.RECONVERGENT B3 ;  /* 0x0000000000037941 */ /* 0x000fea0003800200 */
.L_x_58:
        /* <DEDUP_REMOVED lines=13> */
.L_x_61:
[----:B------:R-:W-:Y:S05]  /*1df0*/  BSYNC.RECONVERGENT B3 ;  /* 0x0000000000037941 */ /* 0x000fea0003800200 */
.L_x_60:
        /* <DEDUP_REMOVED lines=19> */
.L_x_63:
[----:B------:R-:W-:Y:S05]  /*1f30*/  BSYNC.RECONVERGENT B3 ;  /* 0x0000000000037941 */ /* 0x000fea0003800200 */
.L_x_62:
        /* <DEDUP_REMOVED lines=9> */
.L_x_65:
[C---:B-1----:R-:W-:Y:S01]  /*1fd0*/  FMUL.FTZ R48, R44.reuse, R13 ;  /* 0x0000000d2c307220 */ /* 0x042fe20000410000 */
[----:B------:R-:W-:-:S03]  /*1fe0*/  FMUL.FTZ R43, R44, 0.5 ;  /* 0x3f0000002c2b7820 */ /* 0x000fc60000410000 */
[----:B------:R-:W-:-:S04]  /*1ff0*/  FFMA R13, -R48, R48, R13 ;  /* 0x00000030300d7223 */ /* 0x000fc8000000010d */
[----:B------:R-:W-:-:S07]  /*2000*/  FFMA R48, R13, R43, R48 ;  /* 0x0000002b0d307223 */ /* 0x000fce0000000030 */
.L_x_66:
[----:B------:R-:W-:Y:S05]  /*2010*/  BSYNC.RECONVERGENT B0 ;  /* 0x0000000000007941 */ /* 0x000fea0003800200 */
.L_x_64:
[----:B------:R-:W-:Y:S01]  /*2020*/  IADD3 R13, PT, PT, R55, -0xd000000, RZ ;  /* 0xf3000000370d7810 */ /* 0x000fe20007ffe0ff */
[----:B------:R0:W1:Y:S01]  /*2030*/  MUFU.RSQ R46, R55 ;  /* 0x00000037002e7308 */ /* 0x0000620000001400 */
[----:B------:R-:W-:Y:S01]  /*2040*/  BSSY.RECONVERGENT B0, `(.L_x_67) ;  /* 0x0000010000007945 */ /* 0x000fe20003800200 */
[--C-:B------:R-:W-:Y:S01]  /*2050*/  FFMA R65, R8, R51, R57.reuse ;  /* 0x0000003308417223 */ /* 0x100fe20000000039 */
[----:B------:R-:W-:Y:S01]  /*2060*/  ISETP.GT.U32.AND P0, PT, R13, 0x727fffff, PT ;  /* 0x727fffff0d00780c */ /* 0x000fe20003f04070 */
[--C-:B------:R-:W-:Y:S01]  /*2070*/  FFMA R63, R10, R52, R57.reuse ;  /* 0x000000340a3f7223 */ /* 0x100fe20000000039 */
[--C-:B------:R-:W-:Y:S01]  /*2080*/  FFMA R49, R12, R53, R57.reuse ;  /* 0x000000350c317223 */ /* 0x100fe20000000039 */
[----:B------:R-:W-:Y:S01]  /*2090*/  FMUL.D2 R54, R54, -0.20000000298023223877 ;  /* 0xbe4ccccd36367820 */ /* 0x000fe20000300000 */
[----:B------:R-:W-:-:S09]  /*20a0*/  FADD R57, R50, R57 ;  /* 0x0000003932397221 */ /* 0x000fd20000000000 */
[----:B0-----:R-:W-:Y:S05]  /*20b0*/  @!P0 BRA `(.L_x_68) ;  /* 0x0000000000108947 */ /* 0x001fea0003800000 */
[----:B------:R-:W-:Y:S02]  /*20c0*/  MOV R13, R55 ;  /* 0x00000037000d7202 */ /* 0x000fe40000000f00 */
[----:B------:R-:W-:-:S07]  /*20d0*/  MOV R44, 0x20f0 ;  /* 0x000020f0002c7802 */ /* 0x000fce0000000f00 */
[----:B-1----:R-:W-:Y:S05]  /*20e0*/  CALL.REL.NOINC `($__internal_1_$__cuda_sm20_sqrt_rn_f32_slowpath) ;  /* 0x0000001c00fc7944 */ /* 0x002fea0003c00000 */
[----:B------:R-:W-:Y:S05]  /*20f0*/  BRA `(.L_x_69) ;  /* 0x0000000000107947 */ /* 0x000fea0003800000 */
.L_x_68:
[----:B-1----:R-:W-:Y:S01]  /*2100*/  FMUL.FTZ R44, R55, R46 ;  /* 0x0000002e372c7220 */ /* 0x002fe20000410000 */
[----:B------:R-:W-:-:S03]  /*2110*/  FMUL.FTZ R13, R46, 0.5 ;  /* 0x3f0000002e0d7820 */ /* 0x000fc60000410000 */
[----:B------:R-:W-:-:S04]  /*2120*/  FFMA R45, -R44, R44, R55 ;  /* 0x0000002c2c2d7223 */ /* 0x000fc80000000137 */
[----:B------:R-:W-:-:S07]  /*2130*/  FFMA R45, R45, R13, R44 ;  /* 0x0000000d2d2d7223 */ /* 0x000fce000000002c */
.L_x_69:
[----:B------:R-:W-:Y:S05]  /*2140*/  BSYNC.RECONVERGENT B0 ;  /* 0x0000000000007941 */ /* 0x000fea0003800200 */
.L_x_67:
[----:B------:R-:W-:Y:S01]  /*2150*/  FADD R45, R45, R39 ;  /* 0x000000272d2d7221 */ /* 0x000fe20000000000 */
[----:B------:R-:W-:Y:S01]  /*2160*/  FADD R59, R40, -R59 ;  /* 0x8000003b283b7221 */ /* 0x000fe20000000000 */
[----:B------:R-:W-:Y:S01]  /*2170*/  FADD R44, R11, -R8 ;  /* 0x800000080b2c7221 */ /* 0x000fe20000000000 */
[----:B------:R-:W-:Y:S01]  /*2180*/  FADD R13, R41, -R50 ;  /* 0x80000032290d7221 */ /* 0x000fe20000000000 */
[----:B------:R-:W-:Y:S01]  /*2190*/  FADD R45, R45, R38 ;  /* 0x000000262d2d7221 */ /* 0x000fe20000000000 */
[----:B------:R-:W-:Y:S01]  /*21a0*/  FMUL R58, R58, 0.5 ;  /* 0x3f0000003a3a7820 */ /* 0x000fe20000400000 */
[----:B------:R-:W-:Y:S01]  /*21b0*/  FADD R8, R11, R8 ;  /* 0x000000080b087221 */ /* 0x000fe20000000000 */
[----:B------:R-:W-:Y:S01]  /*21c0*/  FADD R65, R20, R65 ;  /* 0x0000004114417221 */ /* 0x000fe20000000000 */
[----:B------:R-:W-:Y:S01]  /*21d0*/  FADD R45, R45, R48 ;  /* 0x000000302d2d7221 */ /* 0x000fe20000000000 */
[----:B------:R-:W-:Y:S01]  /*21e0*/  FFMA R46, R12, R51, R31 ;  /* 0x000000330c2e7223 */ /* 0x000fe2000000001f */
[----:B------:R-:W-:Y:S01]  /*21f0*/  FMUL R61, R61, 0.5 ;  /* 0x3f0000003d3d7820 */ /* 0x000fe20000400000 */
[----:B------:R-:W-:Y:S01]  /*2200*/  FADD R43, R7, R12 ;  /* 0x0000000c072b7221 */ /* 0x000fe20000000000 */
[----:B------:R-:W-:Y:S01]  /*2210*/  FMUL R54, R54, R45 ;  /* 0x0000002d36367220 */ /* 0x000fe20000400000 */
[----:B------:R-:W-:Y:S01]  /*2220*/  FMUL R45, R56, 0.5 ;  /* 0x3f000000382d7820 */ /* 0x000fe20000400000 */
[----:B------:R-:W-:Y:S01]  /*2230*/  FFMA R53, R57, R53, R32 ;  /* 0x0000003539357223 */ /* 0x000fe20000000020 */
[----:B------:R-:W-:Y:S01]  /*2240*/  FADD R49, R34, R49 ;  /* 0x0000003122317221 */ /* 0x000fe20000000000 */
[C---:B------:R-:W-:Y:S01]  /*2250*/  FFMA R59, R54.reuse, R59, R19 ;  /* 0x0000003b363b7223 */ /* 0x040fe20000000013 */
[----:B------:R-:W-:Y:S01]  /*2260*/  FADD R19, R7, -R12 ;  /* 0x8000000c07137221 */ /* 0x000fe20000000000 */
[C---:B------:R-:W-:Y:S01]  /*2270*/  FFMA R44, R54.reuse, R44, R17 ;  /* 0x0000002c362c7223 */ /* 0x040fe20000000011 */
[----:B------:R-:W-:Y:S01]  /*2280*/  FADD R17, R9, -R10 ;  /* 0x8000000a09117221 */ /* 0x000fe20000000000 */
[C---:B------:R-:W-:Y:S01]  /*2290*/  FFMA R13, R54.reuse, R13, R18 ;  /* 0x0000000d360d7223 */ /* 0x040fe20000000012 */
[C---:B------:R-:W-:Y:S01]  /*22a0*/  FFMA R19, R54.reuse, R19, R14 ;  /* 0x0000001336137223 */ /* 0x040fe2000000000e */
[----:B------:R-:W-:Y:S01]  /*22b0*/  FFMA R14, R57, R51, R30 ;  /* 0x00000033390e7223 */ /* 0x000fe2000000001e */
[----:B------:R-:W-:Y:S01]  /*22c0*/  FFMA R17, R54, R17, R15 ;  /* 0x0000001136117223 */ /* 0x000fe2000000000f */
[----:B------:R-:W-:Y:S01]  /*22d0*/  FFMA R18, R10, R51, R37 ;  /* 0x000000330a127223 */ /* 0x000fe20000000025 */
[C---:B------:R-:W-:Y:S01]  /*22e0*/  FFMA R8, R58.reuse, R8, R59 ;  /* 0x000000083a087223 */ /* 0x040fe2000000003b */
[----:B------:R-:W-:Y:S01]  /*22f0*/  FADD R15, R9, R10 ;  /* 0x0000000a090f7221 */ /* 0x000fe20000000000 */
[C---:B------:R-:W-:Y:S01]  /*2300*/  FFMA R44, R58.reuse, R65, R44 ;  /* 0x000000413a2c7223 */ /* 0x040fe2000000002c */
[C---:B------:R-:W-:Y:S01]  /*2310*/  FFMA R13, R58.reuse, R14, R13 ;  /* 0x0000000e3a0d7223 */ /* 0x040fe2000000000d */
[----:B------:R-:W-:Y:S01]  /*2320*/  FFMA R17, R58, R18, R17 ;  /* 0x000000123a117223 */ /* 0x000fe20000000011 */
[----:B------:R-:W-:Y:S01]  /*2330*/  FADD R14, R36, R63 ;  /* 0x0000003f240e7221 */ /* 0x000fe20000000000 */
[----:B------:R-:W-:Y:S01]  /*2340*/  FFMA R10, R57, R52, R33 ;  /* 0x00000034390a7223 */ /* 0x000fe20000000021 */
[----:B------:R-:W-:Y:S01]  /*2350*/  FFMA R19, R58, R46, R19 ;  /* 0x0000002e3a137223 */ /* 0x000fe20000000013 */
[----:B------:R-:W-:Y:S01]  /*2360*/  FFMA R52, R12, R52, R35 ;  /* 0x000000340c347223 */ /* 0x000fe20000000023 */
[C---:B------:R-:W-:Y:S01]  /*2370*/  FFMA R8, R45.reuse, R15, R8 ;  /* 0x0000000f2d087223 */ /* 0x040fe20000000008 */
[C---:B------:R-:W-:Y:S01]  /*2380*/  FFMA R15, R45.reuse, R18, R44 ;  /* 0x000000122d0f7223 */ /* 0x040fe2000000002c */
[C---:B------:R-:W-:Y:S01]  /*2390*/  FFMA R14, R45.reuse, R14, R17 ;  /* 0x0000000e2d0e7223 */ /* 0x040fe20000000011 */
[C---:B------:R-:W-:Y:S01]  /*23a0*/  FFMA R10, R45.reuse, R10, R13 ;  /* 0x0000000a2d0a7223 */ /* 0x040fe2000000000d */
[----:B------:R-:W-:Y:S01]  /*23b0*/  FFMA R12, R45, R52, R19 ;  /* 0x000000342d0c7223 */ /* 0x000fe20000000013 */
[C---:B------:R-:W-:Y:S01]  /*23c0*/  FFMA R17, R61.reuse, R46, R15 ;  /* 0x0000002e3d117223 */ /* 0x040fe2000000000f */
[C---:B------:R-:W-:Y:S01]  /*23d0*/  FFMA R15, R61.reuse, R52, R14 ;  /* 0x000000343d0f7223 */ /* 0x040fe2000000000e */
[C---:B------:R-:W-:Y:S01]  /*23e0*/  FFMA R19, R61.reuse, R43, R8 ;  /* 0x0000002b3d137223 */ /* 0x040fe20000000008 */
[C---:B------:R-:W-:Y:S01]  /*23f0*/  FFMA R18, R61.reuse, R53, R10 ;  /* 0x000000353d127223 */ /* 0x040fe2000000000a */
[----:B------:R-:W-:-:S07]  /*2400*/  FFMA R14, R61, R49, R12 ;  /* 0x000000313d0e7223 */ /* 0x000fce000000000c */
.L_x_52:
[----:B------:R-:W-:Y:S05]  /*2410*/  BSYNC.RECONVERGENT B2 ;  /* 0x0000000000027941 */ /* 0x000fea0003800200 */
.L_x_49:
[----:B------:R-:W0:Y:S08]  /*2420*/  LDC.64 R44, c[0x0][0x388] ;  /* 0x0000e200ff2c7b82 */ /* 0x000e300000000a00 */
[----:B------:R-:W1:Y:S08]  /*2430*/  LDC R43, c[0x0][0x380] ;  /* 0x0000e000ff2b7b82 */ /* 0x000e700000000800 */
[----:B------:R-:W2:Y:S01]  /*2440*/  LDC.64 R12, c[0x0][0x390] ;  /* 0x0000e400ff0c7b82 */ /* 0x000ea20000000a00 */
[----:B0-----:R-:W-:-:S04]  /*2450*/  IMAD.WIDE R44, R42, 0x4, R44 ;  /* 0x000000042a2c7825 */ /* 0x001fc800078e022c */
[C---:B-1----:R-:W-:Y:S01]  /*2460*/  IMAD.WIDE R44, R43.reuse, 0x4, R44 ;  /* 0x000000042b2c7825 */ /* 0x042fe200078e022c */
[CC--:B------:R-:W-:Y:S02]  /*2470*/  LEA R57, R43.reuse, R42.reuse, 0x2 ;  /* 0x0000002a2b397211 */ /* 0x0c0fe400078e10ff */
[C---:B------:R-:W-:Y:S01]  /*2480*/  LEA R47, R43.reuse, R42, 0x3 ;  /* 0x0000002a2b2f7211 */ /* 0x040fe200078e18ff */
[----:B------:R-:W-:-:S04]  /*2490*/  IMAD.WIDE R44, R43, 0x4, R44 ;  /* 0x000000042b2c7825 */ /* 0x000fc800078e022c */
[--C-:B--2--5:R-:W-:Y:S01]  /*24a0*/  IMAD.WIDE R58, R42, 0x4, R12.reuse ;  /* 0x000000042a3a7825 */ /* 0x124fe200078e020c */
[----:B------:R-:W2:Y:S03]  /*24b0*/  LDG.E R49, desc[UR4][R44.64] ;  /* 0x000000042c317981 */ /* 0x000ea6000c1e1900 */
[----:B------:R-:W-:-:S04]  /*24c0*/  IMAD.WIDE R56, R57, 0x4, R12 ;  /* 0x0000000439387825 */ /* 0x000fc800078e020c */
[----:B------:R-:W-:-:S04]  /*24d0*/  IMAD.WIDE R12, R47, 0x4, R12 ;  /* 0x000000042f0c7825 */ /* 0x000fc800078e020c */
[----:B------:R-:W-:-:S04]  /*24e0*/  IMAD.WIDE R58, R43, 0x4, R58 ;  /* 0x000000042b3a7825 */ /* 0x000fc800078e023a */
        /* <DEDUP_REMOVED lines=9> */
[----:B--2---:R-:W-:-:S13]  /*2580*/  ISETP.GT.AND P0, PT, R49, -0x1, PT ;  /* 0xffffffff3100780c */ /* 0x004fda0003f04270 */
        /* <DEDUP_REMOVED lines=24> */
.L_x_72:
[C---:B-----5:R-:W-:Y:S01]  /*2710*/  FFMA R17, R6.reuse, R58, R17 ;  /* 0x0000003a06117223 */ /* 0x060fe20000000011 */
[C---:B------:R-:W-:Y:S01]  /*2720*/  FFMA R15, R6.reuse, R56, R15 ;  /* 0x00000038060f7223 */ /* 0x040fe2000000000f */
[----:B------:R-:W-:Y:S01]  /*2730*/  FFMA R14, R6, R61, R14 ;  /* 0x0000003d060e7223 */ /* 0x000fe2000000000e */
[----:B------:R-:W-:Y:S06]  /*2740*/  BRA `(.L_x_73) ;  /* 0x0000000800a47947 */ /* 0x000fec0003800000 */
.L_x_71:
        /* <DEDUP_REMOVED lines=12> */
.L_x_75:
[----:B------:R-:W-:Y:S01]  /*2810*/  FMUL.FTZ R54, R13, R8 ;  /* 0x000000080d367220 */ /* 0x000fe20000410000 */
[----:B------:R-:W-:-:S03]  /*2820*/  FMUL.FTZ R8, R8, 0.5 ;  /* 0x3f00000008087820 */ /* 0x000fc60000410000 */
[----:B------:R-:W-:-:S04]  /*2830*/  FFMA R13, -R54, R54, R13 ;  /* 0x00000036360d7223 */ /* 0x000fc8000000010d */
[----:B------:R-:W-:-:S07]  /*2840*/  FFMA R54, R13, R8, R54 ;  /* 0x000000080d367223 */ /* 0x000fce0000000036 */
.L_x_76:
[----:B------:R-:W-:Y:S05]  /*2850*/  BSYNC.RECONVERGENT B0 ;  /* 0x0000000000007941 */ /* 0x000fea0003800200 */
.L_x_74:
[----:B------:R-:W0:Y:S08]  /*2860*/  LDC.64 R12, c[0x0][0x398] ;  /* 0x0000e600ff0c7b82 */ /* 0x000e300000000a00 */
[----:B------:R-:W1:Y:S01]  /*2870*/  LDC R45, c[0x0][0x380] ;  /* 0x0000e000ff2d7b82 */ /* 0x000e620000000800 */
[----:B0-----:R-:W-:-:S05]  /*2880*/  IMAD.WIDE.U32 R50, R49, 0x4, R12 ;  /* 0x0000000431327825 */ /* 0x001fca00078e000c */
[----:B------:R-:W2:Y:S01]  /*2890*/  LDG.E R59, desc[UR4][R50.64] ;  /* 0x00000004323b7981 */ /* 0x000ea2000c1e1900 */
[----:B-1----:R-:W-:-:S05]  /*28a0*/  IADD3 R49, PT, PT, R49, R45, RZ ;  /* 0x0000002d31317210 */ /* 0x002fca0007ffe0ff */
[----:B------:R-:W-:-:S04]  /*28b0*/  IMAD.WIDE R12, R49, 0x4, R12 ;  /* 0x00000004310c7825 */ /* 0x000fc800078e020c */
[C---:B------:R-:W-:Y:S02]  /*28c0*/  IMAD.WIDE R48, R45.reuse, 0x4, R12 ;  /* 0x000000042d307825 */ /* 0x040fe400078e020c */
[----:B------:R-:W3:Y:S02]  /*28d0*/  LDG.E R12, desc[UR4][R12.64] ;  /* 0x000000040c0c7981 */ /* 0x000ee4000c1e1900 */
[C---:B------:R-:W-:Y:S02]  /*28e0*/  IMAD.WIDE R46, R45.reuse, 0x4, R48 ;  /* 0x000000042d2e7825 */ /* 0x040fe400078e0230 */
[----:B------:R0:W5:Y:S04]  /*28f0*/  LDG.E R10, desc[UR4][R48.64] ;  /* 0x00000004300a7981 */ /* 0x000168000c1e1900 */
        /* <DEDUP_REMOVED lines=16> */
.L_x_78:
[----:B------:R-:W-:Y:S05]  /*2a00*/  BSYNC.RECONVERGENT B3 ;  /* 0x0000000000037941 */ /* 0x000fea0003800200 */
.L_x_77:
        /* <DEDUP_REMOVED lines=13> */
.L_x_80:
[----:B------:R-:W-:Y:S05]  /*2ae0*/  BSYNC.RECONVERGENT B3 ;  /* 0x0000000000037941 */ /* 0x000fea0003800200 */
.L_x_79:
        /* <DEDUP_REMOVED lines=13> */
.L_x_82:
[----:B------:R-:W-:Y:S05]  /*2bc0*/  BSYNC.RECONVERGENT B3 ;  /* 0x0000000000037941 */ /* 0x000fea0003800200 */
.L_x_81:
        /* <DEDUP_REMOVED lines=19> */
.L_x_84:
[----:B------:R-:W-:Y:S05]  /*2d00*/  BSYNC.RECONVERGENT B3 ;  /* 0x0000000000037941 */ /* 0x000fea0003800200 */
.L_x_83:
        /* <DEDUP_REMOVED lines=9> */
.L_x_86:
[C---:B-1----:R-:W-:Y:S01]  /*2da0*/  FMUL.FTZ R48, R44.reuse, R13 ;  /* 0x0000000d2c307220 */ /* 0x042fe20000410000 */
[----:B------:R-:W-:-:S03]  /*2db0*/  FMUL.FTZ R43, R44, 0.5 ;  /* 0x3f0000002c2b7820 */ /* 0x000fc60000410000 */
[----:B------:R-:W-:-:S04]  /*2dc0*/  FFMA R13, -R48, R48, R13 ;  /* 0x00000030300d7223 */ /* 0x000fc8000000010d */
[----:B------:R-:W-:-:S07]  /*2dd0*/  FFMA R48, R13, R43, R48 ;  /* 0x0000002b0d307223 */ /* 0x000fce0000000030 */
.L_x_87:
[----:B------:R-:W-:Y:S05]  /*2de0*/  BSYNC.RECONVERGENT B0 ;  /* 0x0000000000007941 */ /* 0x000fea0003800200 */
.L_x_85:
        /* <DEDUP_REMOVED lines=10> */
[----:B-1----:R-:W-:Y:S02]  /*2e90*/  MOV R13, R50 ;  /* 0x00000032000d7202 */ /* 0x002fe40000000f00 */
[----:B------:R-:W-:-:S07]  /*2ea0*/  MOV R44, 0x2ec0 ;  /* 0x00002ec0002c7802 */ /* 0x000fce0000000f00 */
[----:B------:R-:W-:Y:S05]  /*2eb0*/  CALL.REL.NOINC `($__internal_1_$__cuda_sm20_sqrt_rn_f32_slowpath) ;  /* 0x0000001000887944 */ /* 0x000fea0003c00000 */
[----:B------:R-:W-:Y:S05]  /*2ec0*/  BRA `(.L_x_90) ;  /* 0x0000000000107947 */ /* 0x000fea0003800000 */
.L_x_89:
[----:B-1----:R-:W-:Y:S01]  /*2ed0*/  FMUL.FTZ R45, R50, R13 ;  /* 0x0000000d322d7220 */ /* 0x002fe20000410000 */
[----:B------:R-:W-:-:S03]  /*2ee0*/  FMUL.FTZ R13, R13, 0.5 ;  /* 0x3f0000000d0d7820 */ /* 0x000fc60000410000 */
[----:B------:R-:W-:-:S04]  /*2ef0*/  FFMA R50, -R45, R45, R50 ;  /* 0x0000002d2d327223 */ /* 0x000fc80000000132 */
[----:B------:R-:W-:-:S07]  /*2f00*/  FFMA R45, R50, R13, R45 ;  /* 0x0000000d322d7223 */ /* 0x000fce000000002d */
.L_x_90:
[----:B------:R-:W-:Y:S05]  /*2f10*/  BSYNC.RECONVERGENT B0 ;  /* 0x0000000000007941 */ /* 0x000fea0003800200 */
.L_x_88:
[----:B------:R-:W-:Y:S01]  /*2f20*/  FADD R45, R45, R39 ;  /* 0x000000272d2d7221 */ /* 0x000fe20000000000 */
[----:B------:R-:W-:Y:S01]  /*2f30*/  FADD R44, R11, -R12 ;  /* 0x8000000c0b2c7221 */ /* 0x000fe20000000000 */
[----:B------:R-:W-:Y:S01]  /*2f40*/  FADD R59, R40, -R59 ;  /* 0x8000003b283b7221 */ /* 0x000fe20000000000 */
[----:B------:R-:W-:Y:S01]  /*2f50*/  FADD R57, R41, -R57 ;  /* 0x8000003929397221 */ /* 0x000fe20000000000 */
[----:B------:R-:W-:Y:S01]  /*2f60*/  FADD R45, R45, R38 ;  /* 0x000000262d2d7221 */ /* 0x000fe20000000000 */
[----:B------:R-:W-:Y:S01]  /*2f70*/  FADD R13, R9, -R10 ;  /* 0x8000000a090d7221 */ /* 0x000fe20000000000 */
[----:B------:R-:W-:Y:S01]  /*2f80*/  FMUL R58, R58, 0.5 ;  /* 0x3f0000003a3a7820 */ /* 0x000fe20000400000 */
[----:B------:R-:W-:Y:S01]  /*2f90*/  FADD R12, R11, R12 ;  /* 0x0000000c0b0c7221 */ /* 0x000fe20000000000 */
[----:B------:R-:W-:Y:S01]  /*2fa0*/  FADD R45, R45, R48 ;  /* 0x000000302d2d7221 */ /* 0x000fe20000000000 */
[----:B------:R-:W-:Y:S01]  /*2fb0*/  FADD R65, R20, R65 ;  /* 0x0000004114417221 */ /* 0x000fe20000000000 */
[----:B------:R-:W-:Y:S01]  /*2fc0*/  FFMA R46, R8, R55, R31 ;  /* 0x00000037082e7223 */ /* 0x000fe2000000001f */
[----:B------:R-:W-:Y:S01]  /*2fd0*/  FMUL R43, R56, 0.5 ;  /* 0x3f000000382b7820 */ /* 0x000fe20000400000 */
[----:B------:R-:W-:Y:S01]  /*2fe0*/  FMUL R54, R54, R45 ;  /* 0x0000002d36367220 */ /* 0x000fe20000400000 */
[----:B------:R-:W-:Y:S01]  /*2ff0*/  FFMA R53, R51, R53, R32 ;  /* 0x0000003533357223 */ /* 0x000fe20000000020 */
[----:B------:R-:W-:Y:S01]  /*3000*/  FMUL R61, R61, 0.5 ;  /* 0x3f0000003d3d7820 */ /* 0x000fe20000400000 */
[----:B------:R-:W-:Y:S01]  /*3010*/  FADD R49, R34, R49 ;  /* 0x0000003122317221 */ /* 0x000fe20000000000 */
[C---:B------:R-:W-:Y:S01]  /*3020*/  FFMA R44, R54.reuse, R44, R17 ;  /* 0x0000002c362c7223 */ /* 0x040fe20000000011 */
[----:B------:R-:W-:Y:S01]  /*3030*/  FADD R17, R7, -R8 ;  /* 0x8000000807117221 */ /* 0x000fe20000000000 */
[C---:B------:R-:W-:Y:S01]  /*3040*/  FFMA R59, R54.reuse, R59, R19 ;  /* 0x0000003b363b7223 */ /* 0x040fe20000000013 */
[C---:B------:R-:W-:Y:S01]  /*3050*/  FFMA R57, R54.reuse, R57, R18 ;  /* 0x0000003936397223 */ /* 0x040fe20000000012 */
[C---:B------:R-:W-:Y:S01]  /*3060*/  FFMA R13, R54.reuse, R13, R15 ;  /* 0x0000000d360d7223 */ /* 0x040fe2000000000f */
[----:B------:R-:W-:Y:S01]  /*3070*/  FFMA R17, R54, R17, R14 ;  /* 0x0000001136117223 */ /* 0x000fe2000000000e */
[-C--:B------:R-:W-:Y:S01]  /*3080*/  FFMA R14, R51, R55.reuse, R30 ;  /* 0x00000037330e7223 */ /* 0x080fe2000000001e */
[----:B------:R-:W-:Y:S01]  /*3090*/  FFMA R18, R10, R55, R37 ;  /* 0x000000370a127223 */ /* 0x000fe20000000025 */
[C---:B------:R-:W-:Y:S01]  /*30a0*/  FFMA R12, R58.reuse, R12, R59 ;  /* 0x0000000c3a0c7223 */ /* 0x040fe2000000003b */
[----:B------:R-:W-:Y:S01]  /*30b0*/  FADD R15, R9, R10 ;  /* 0x0000000a090f7221 */ /* 0x000fe20000000000 */
[C---:B------:R-:W-:Y:S01]  /*30c0*/  FFMA R44, R58.reuse, R65, R44 ;  /* 0x000000413a2c7223 */ /* 0x040fe2000000002c */
[C---:B------:R-:W-:Y:S01]  /*30d0*/  FFMA R14, R58.reuse, R14, R57 ;  /* 0x0000000e3a0e7223 */ /* 0x040fe20000000039 */
[----:B------:R-:W-:Y:S01]  /*30e0*/  FFMA R51, R51, R52, R33 ;  /* 0x0000003433337223 */ /* 0x000fe20000000021 */
[C---:B------:R-:W-:Y:S01]  /*30f0*/  FFMA R13, R58.reuse, R18, R13 ;  /* 0x000000123a0d7223 */ /* 0x040fe2000000000d */
[----:B------:R-:W-:Y:S01]  /*3100*/  FFMA R17, R58, R46, R17 ;  /* 0x0000002e3a117223 */ /* 0x000fe20000000011 */
[----:B------:R-:W-:Y:S01]  /*3110*/  FADD R10, R36, R63 ;  /* 0x0000003f240a7221 */ /* 0x000fe20000000000 */
[----:B------:R-:W-:Y:S01]  /*3120*/  FFMA R52, R8, R52, R35 ;  /* 0x0000003408347223 */ /* 0x000fe20000000023 */
[C---:B------:R-:W-:Y:S01]  /*3130*/  FFMA R12, R43.reuse, R15, R12 ;  /* 0x0000000f2b0c7223 */ /* 0x040fe2000000000c */
[----:B------:R-:W-:Y:S01]  /*3140*/  FFMA R15, R43, R18, R44 ;  /* 0x000000122b0f7223 */ /* 0x000fe2000000002c */
[----:B------:R-:W-:Y:S01]  /*3150*/  FADD R19, R7, R8 ;  /* 0x0000000807137221 */ /* 0x000fe20000000000 */
        /* <DEDUP_REMOVED lines=8> */
.L_x_73:
[----:B------:R-:W-:Y:S05]  /*31e0*/  BSYNC.RECONVERGENT B2 ;  /* 0x0000000000027941 */ /* 0x000fea0003800200 */
.L_x_70:
[----:B------:R-:W0:Y:S08]  /*31f0*/  LDC.64 R46, c[0x0][0x388] ;  /* 0x0000e200ff2e7b82 */ /* 0x000e300000000a00 */
[----:B------:R-:W1:Y:S08]  /*3200*/  LDC R43, c[0x0][0x380] ;  /* 0x0000e000ff2b7b82 */ /* 0x000e700000000800 */
[----:B------:R-:W2:Y:S01]  /*3210*/  LDC.64 R12, c[0x0][0x390] ;  /* 0x0000e400ff0c7b82 */ /* 0x000ea20000000a00 */
[----:B0-----:R-:W-:Y:S01]  /*3220*/  IMAD.WIDE R46, R42, 0x4, R46 ;  /* 0x000000042a2e7825 */ /* 0x001fe200078e022e */
[----:B-1----:R-:W-:-:S03]  /*3230*/  LEA R49, R43, R42, 0x2 ;  /* 0x0000002a2b317211 */ /* 0x002fc600078e10ff */
[C---:B------:R-:W-:Y:S01]  /*3240*/  IMAD.WIDE R46, R43.reuse, 0x4, R46 ;  /* 0x000000042b2e7825 */ /* 0x040fe200078e022e */
[----:B------:R-:W-:-:S03]  /*3250*/  LEA R51, R43, R42, 0x3 ;  /* 0x0000002a2b337211 */ /* 0x000fc600078e18ff */
[----:B------:R-:W-:-:S04]  /*3260*/  IMAD.WIDE R46, R43, 0x4, R46 ;  /* 0x000000042b2e7825 */ /* 0x000fc800078e022e */
[----:B--2---:R-:W-:-:S04]  /*3270*/  IMAD.WIDE R48, R49, 0x4, R12 ;  /* 0x0000000431307825 */ /* 0x004fc800078e020c */
[----:B------:R-:W-:-:S04]  /*3280*/  IMAD.WIDE R44, R42, 0x4, R12 ;  /* 0x000000042a2c7825 */ /* 0x000fc800078e020c */
[----:B------:R-:W-:-:S04]  /*3290*/  IMAD.WIDE R48, R43, 0x4, R48 ;  /* 0x000000042b307825 */ /* 0x000fc800078e0230 */
[----:B------:R-:W-:-:S04]  /*32a0*/  IMAD.WIDE R12, R51, 0x4, R12 ;  /* 0x00000004330c7825 */ /* 0x000fc800078e020c */
[----:B------:R-:W-:-:S04]  /*32b0*/  IMAD.WIDE R44, R43, 0x4, R44 ;  /* 0x000000042b2c7825 */ /* 0x000fc800078e022c */
[----:B------:R-:W-:-:S04]  /*32c0*/  IMAD.WIDE R46, R43, 0x4, R46 ;  /* 0x000000042b2e7825 */ /* 0x000fc800078e022e */
[C---:B------:R-:W-:Y:S01]  /*32d0*/  IMAD.WIDE R48, R43.reuse, 0x4, R48 ;  /* 0x000000042b307825 */ /* 0x040fe200078e0230 */
[----:B------:R-:W2:Y:S03]  /*32e0*/  LDG.E R50, desc[UR4][R46.64] ;  /* 0x000000042e327981 */ /* 0x000ea6000c1e1900 */
[----:B------:R-:W-:-:S04]  /*32f0*/  IMAD.WIDE R12, R43, 0x4, R12 ;  /* 0x000000042b0c7825 */ /* 0x000fc800078e020c */
[----:B------:R-:W-:-:S04]  /*3300*/  IMAD.WIDE R44, R43, 0x4, R44 ;  /* 0x000000042b2c7825 */ /* 0x000fc800078e022c */
[----:B------:R-:W-:-:S04]  /*3310*/  IMAD.WIDE R48, R43, 0x4, R48 ;  /* 0x000000042b307825 */ /* 0x000fc800078e0230 */
[C---:B------:R-:W-:Y:S01]  /*3320*/  IMAD.WIDE R12, R43.reuse, 0x4, R12 ;  /* 0x000000042b0c7825 */ /* 0x040fe200078e020c */
[----:B------:R-:W3:Y:S03]  /*3330*/  LDG.E R8, desc[UR4][R48.64] ;  /* 0x0000000430087981 */ /* 0x000ee6000c1e1900 */
[----:B------:R-:W-:-:S04]  /*3340*/  IMAD.WIDE R44, R43, 0x4, R44 ;  /* 0x000000042b2c7825 */ /* 0x000fc800078e022c */
[----:B------:R-:W-:Y:S01]  /*3350*/  IMAD.WIDE R12, R43, 0x4, R12 ;  /* 0x000000042b0c7825 */ /* 0x000fe200078e020c */
[----:B------:R-:W4:Y:S04]  /*3360*/  LDG.E R10, desc[UR4][R44.64] ;  /* 0x000000042c0a7981 */ /* 0x000f28000c1e1900 */
[----:B------:R-:W4:Y:S01]  /*3370*/  LDG.E R51, desc[UR4][R12.64] ;  /* 0x000000040c337981 */ /* 0x000f22000c1e1900 */
[----:B------:R-:W-:Y:S01]  /*3380*/  BSSY.RECONVERGENT B2, `(.L_x_91) ;  /* 0x00000c8000027945 */ /* 0x000fe20003800200 */
[----:B--2---:R-:W-:Y:S01]  /*3390*/  ISETP.GT.AND P0, PT, R50, -0x1, PT ;  /* 0xffffffff3200780c */ /* 0x004fe20003f04270 */
[----:B---3--:R-:W-:-:S04]  /*33a0*/  FMUL R43, R8, R8 ;  /* 0x00000008082b7220 */ /* 0x008fc80000400000 */
[----:B----4-:R-:W-:-:S04]  /*33b0*/  FFMA R52, R10, R10, R43 ;  /* 0x0000000a0a347223 */ /* 0x010fc8000000002b */
[----:B------:R-:W-:-:S04]  /*33c0*/  FFMA R52, R51, R51, R52 ;  /* 0x0000003333347223 */ /* 0x000fc80000000034 */
[----:B------:R-:W-:Y:S05]  /*33d0*/  @P0 BRA `(.L_x_92) ;  /* 0x00000000006c0947 */ /* 0x000fea0003800000 */
[----:B------:R-:W-:-:S13]  /*33e0*/  ISETP.NE.AND P0, PT, R50, -0x1, PT ;  /* 0xffffffff3200780c */ /* 0x000fda0003f05270 */
[----:B------:R-:W-:Y:S05]  /*33f0*/  @!P0 BRA `(.L_x_93) ;  /* 0x0000000000548947 */ /* 0x000fea0003800000 */
[----:B------:R-:W-:-:S13]  /*3400*/  ISETP.NE.AND P0, PT, R50, -0x2, PT ;  /* 0xfffffffe3200780c */ /* 0x000fda0003f05270 */
[----:B------:R-:W-:Y:S05]  /*3410*/  @P0 BRA `(.L_x_94) ;  /* 0x0000000800f80947 */ /* 0x000fea0003800000 */
[----:B------:R-:W-:Y:S01]  /*3420*/  FMUL R10, R10, 0.5 ;  /* 0x3f0000000a0a7820 */ /* 0x000fe20000400000 */
[----:B------:R-:W-:-:S03]  /*3430*/  FMUL R8, R8, 0.5 ;  /* 0x3f00000008087820 */ /* 0x000fc60000400000 */
[-C--:B------:R-:W-:Y:S01]  /*3440*/  FFMA R19, R2, R10.reuse, R19 ;  /* 0x0000000a02137223 */ /* 0x080fe20000000013 */
[-C--:B------:R-:W-:Y:S01]  /*3450*/  FFMA R18, R5, R10.reuse, R18 ;  /* 0x0000000a05127223 */ /* 0x080fe20000000012 */
[-C--:B------:R-:W-:Y:S01]  /*3460*/  FFMA R17, R0, R10.reuse, R17 ;  /* 0x0000000a00117223 */ /* 0x080fe20000000011 */
[-C--:B------:R-:W-:Y:S01]  /*3470*/  FFMA R15, R4, R10.reuse, R15 ;  /* 0x0000000a040f7223 */ /* 0x080fe2000000000f */
[----:B------:R-:W-:Y:S01]  /*3480*/  FFMA R10, R3, R10, R14 ;  /* 0x0000000a030a7223 */ /* 0x000fe2000000000e */
[-C--:B------:R-:W-:Y:S01]  /*3490*/  FFMA R24, R24, R8.reuse, R19 ;  /* 0x0000000818187223 */ /* 0x080fe20000000013 */
[-C--:B------:R-:W-:Y:S01]  /*34a0*/  FFMA R27, R27, R8.reuse, R18 ;  /* 0x000000081b1b7223 */ /* 0x080fe20000000012 */
[----:B------:R-:W-:Y:S01]  /*34b0*/  FMUL R14, R51, 0.5 ;  /* 0x3f000000330e7820 */ /* 0x000fe20000400000 */
        /* <DEDUP_REMOVED lines=9> */
.L_x_93:
[C---:B------:R-:W-:Y:S01]  /*3550*/  FFMA R17, R6.reuse, R10, R17 ;  /* 0x0000000a06117223 */ /* 0x040fe20000000011 */
[C---:B------:R-:W-:Y:S01]  /*3560*/  FFMA R15, R6.reuse, R8, R15 ;  /* 0x00000008060f7223 */ /* 0x040fe2000000000f */
[----:B------:R-:W-:Y:S01]  /*3570*/  FFMA R14, R6, R51, R14 ;  /* 0x00000033060e7223 */ /* 0x000fe2000000000e */
[----:B------:R-:W-:Y:S06]  /*3580*/  BRA `(.L_x_94) ;  /* 0x00000008009c7947 */ /* 0x000fec0003800000 */
.L_x_92:
[----:B------:R-:W-:Y:S01]  /*3590*/  IADD3 R0, PT, PT, R52, -0xd000000, RZ ;  /* 0xf300000034007810 */ /* 0x000fe20007ffe0ff */
[----:B------:R0:W1:Y:S01]  /*35a0*/  MUFU.RSQ R3, R52 ;  /* 0x0000003400037308 */ /* 0x0000620000001400 */
[----:B------:R-:W-:Y:S02]  /*35b0*/  BSSY.RECONVERGENT B0, `(.L_x_95) ;  /* 0x000000c000007945 */ /* 0x000fe40003800200 */
[----:B------:R-:W-:-:S13]  /*35c0*/  ISETP.GT.U32.AND P0, PT, R0, 0x727fffff, PT ;  /* 0x727fffff0000780c */ /* 0x000fda0003f04070 */
[----:B0-----:R-:W-:Y:S05]  /*35d0*/  @!P0 BRA `(.L_x_96) ;  /* 0x0000000000148947 */ /* 0x001fea0003800000 */
[----:B------:R-:W-:Y:S02]  /*35e0*/  MOV R13, R52 ;  /* 0x00000034000d7202 */ /* 0x000fe40000000f00 */
[----:B------:R-:W-:-:S07]  /*35f0*/  MOV R44, 0x3610 ;  /* 0x00003610002c7802 */ /* 0x000fce0000000f00 */
[----:B-1---5:R-:W-:Y:S05]  /*3600*/  CALL.REL.NOINC `($__internal_1_$__cuda_sm20_sqrt_rn_f32_slowpath) ;  /* 0x0000000800b47944 */ /* 0x022fea0003c00000 */
[----:B------:R-:W-:Y:S01]  /*3610*/  MOV R22, R45 ;  /* 0x0000002d00167202 */ /* 0x000fe20000000f00 */
[----:B------:R-:W-:Y:S06]  /*3620*/  BRA `(.L_x_97) ;  /* 0x0000000000107947 */ /* 0x000fec0003800000 */
.L_x_96:
[----:B-1----:R-:W-:Y:S01]  /*3630*/  FMUL.FTZ R5, R52, R3 ;  /* 0x0000000334057220 */ /* 0x002fe20000410000 */
[----:B------:R-:W-:-:S03]  /*3640*/  FMUL.FTZ R3, R3, 0.5 ;  /* 0x3f00000003037820 */ /* 0x000fc60000410000 */
[----:B------:R-:W-:-:S04]  /*3650*/  FFMA R22, -R5, R5, R52 ;  /* 0x0000000505167223 */ /* 0x000fc80000000134 */
[----:B------:R-:W-:-:S07]  /*3660*/  FFMA R22, R22, R3, R5 ;  /* 0x0000000316167223 */ /* 0x000fce0000000005 */
.L_x_97:
[----:B------:R-:W-:Y:S05]  /*3670*/  BSYNC.RECONVERGENT B0 ;  /* 0x0000000000007941 */ /* 0x000fea0003800200 */
.L_x_95:
[----:B------:R-:W0:Y:S08]  /*3680*/  LDC.64 R4, c[0x0][0x398] ;  /* 0x0000e600ff047b82 */ /* 0x000e300000000a00 */
[----:B------:R-:W1:Y:S01]  /*3690*/  LDC R27, c[0x0][0x380] ;  /* 0x0000e000ff1b7b82 */ /* 0x000e620000000800 */
[----:B0-----:R-:W-:-:S05]  /*36a0*/  IMAD.WIDE.U32 R2, R50, 0x4, R4 ;  /* 0x0000000432027825 */ /* 0x001fca00078e0004 */
[----:B------:R-:W2:Y:S01]  /*36b0*/  LDG.E R59, desc[UR4][R2.64] ;  /* 0x00000004023b7981 */ /* 0x000ea2000c1e1900 */
[----:B-1----:R-:W-:-:S05]  /*36c0*/  IADD3 R13, PT, PT, R50, R27, RZ ;  /* 0x0000001b320d7210 */ /* 0x002fca0007ffe0ff */
[----:B------:R-:W-:-:S05]  /*36d0*/  IMAD.WIDE R4, R13, 0x4, R4 ;  /* 0x000000040d047825 */ /* 0x000fca00078e0204 */
[----:B------:R-:W3:Y:S01]  /*36e0*/  LDG.E R16, desc[UR4][R4.64] ;  /* 0x0000000404107981 */ /* 0x000ee2000c1e1900 */
[----:B------:R-:W-:-:S04]  /*36f0*/  IMAD.WIDE R12, R27, 0x4, R4 ;  /* 0x000000041b0c7825 */ /* 0x000fc800078e0204 */
[C---:B------:R-:W-:Y:S02]  /*3700*/  IMAD.WIDE R24, R27.reuse, 0x4, R12 ;  /* 0x000000041b187825 */ /* 0x040fe400078e020c */
[----:B------:R0:W5:Y:S02]  /*3710*/  LDG.E R12, desc[UR4][R12.64] ;  /* 0x000000040c0c7981 */ /* 0x000164000c1e1900 */
        /* <DEDUP_REMOVED lines=16> */
.L_x_99:
[----:B------:R-:W-:Y:S05]  /*3820*/  BSYNC.RECONVERGENT B3 ;  /* 0x0000000000037941 */ /* 0x000fea0003800200 */
.L_x_98:
        /* <DEDUP_REMOVED lines=13> */
.L_x_101:
[----:B------:R-:W-:Y:S05]  /*3900*/  BSYNC.RECONVERGENT B3 ;  /* 0x0000000000037941 */ /* 0x000fea0003800200 */
.L_x_100:
        /* <DEDUP_REMOVED lines=13> */
.L_x_103:
[----:B------:R-:W-:Y:S05]  /*39e0*/  BSYNC.RECONVERGENT B3 ;  /* 0x0000000000037941 */ /* 0x000fea0003800200 */
.L_x_102:
        /* <DEDUP_REMOVED lines=19> */
.L_x_105:
[----:B------:R-:W-:Y:S05]  /*3b20*/  BSYNC.RECONVERGENT B3 ;  /* 0x0000000000037941 */ /* 0x000fea0003800200 */
.L_x_104:
        /* <DEDUP_REMOVED lines=9> */
.L_x_107:
[C---:B-1----:R-:W-:Y:S01]  /*3bc0*/  FMUL.FTZ R24, R26.reuse, R13 ;  /* 0x0000000d1a187220 */ /* 0x042fe20000410000 */
[----:B------:R-:W-:-:S03]  /*3bd0*/  FMUL.FTZ R23, R26, 0.5 ;  /* 0x3f0000001a177820 */ /* 0x000fc60000410000 */
[----:B------:R-:W-:-:S04]  /*3be0*/  FFMA R13, -R24, R24, R13 ;  /* 0x00000018180d7223 */ /* 0x000fc8000000010d */
[----:B------:R-:W-:-:S07]  /*3bf0*/  FFMA R24, R13, R23, R24 ;  /* 0x000000170d187223 */ /* 0x000fce0000000018 */
.L_x_108:
[----:B------:R-:W-:Y:S05]  /*3c00*/  BSYNC.RECONVERGENT B0 ;  /* 0x0000000000007941 */ /* 0x000fea0003800200 */
.L_x_106:
        /* <DEDUP_REMOVED lines=14> */
.L_x_110:
[----:B-1----:R-:W-:Y:S01]  /*3cf0*/  FMUL.FTZ R45, R2, R13 ;  /* 0x0000000d022d7220 */ /* 0x002fe20000410000 */
[----:B------:R-:W-:-:S03]  /*3d00*/  FMUL.FTZ R0, R13, 0.5 ;  /* 0x3f0000000d007820 */ /* 0x000fc60000410000 */
[----:B------:R-:W-:-:S04]  /*3d10*/  FFMA R2, -R45, R45, R2 ;  /* 0x0000002d2d027223 */ /* 0x000fc80000000102 */
[----:B------:R-:W-:-:S07]  /*3d20*/  FFMA R45, R2, R0, R45 ;  /* 0x00000000022d7223 */ /* 0x000fce000000002d */
.L_x_111:
[----:B------:R-:W-:Y:S05]  /*3d30*/  BSYNC.RECONVERGENT B0 ;  /* 0x0000000000007941 */ /* 0x000fea0003800200 */
.L_x_109:
[----:B------:R-:W-:Y:S01]  /*3d40*/  FADD R45, R45, R39 ;  /* 0x000000272d2d7221 */ /* 0x000fe20000000000 */
[C-C-:B------:R-:W-:Y:S01]  /*3d50*/  FADD R0, R11.reuse, -R16.reuse ;  /* 0x800000100b007221 */ /* 0x140fe20000000000 */
[----:B------:R-:W-:Y:S01]  /*3d60*/  FADD R11, R11, R16 ;  /* 0x000000100b0b7221 */ /* 0x000fe20000000000 */
[-C--:B------:R-:W-:Y:S01]  /*3d70*/  FFMA R30, R27, R5.reuse, R30 ;  /* 0x000000051b1e7223 */ /* 0x080fe2000000001e */
[----:B------:R-:W-:Y:S01]  /*3d80*/  FADD R45, R45, R38 ;  /* 0x000000262d2d7221 */ /* 0x000fe20000000000 */
[-C--:B------:R-:W-:Y:S01]  /*3d90*/  FFMA R37, R12, R5.reuse, R37 ;  /* 0x000000050c257223 */ /* 0x080fe20000000025 */
[----:B------:R-:W-:Y:S01]  /*3da0*/  FFMA R16, R6, R5, R31 ;  /* 0x0000000506107223 */ /* 0x000fe2000000001f */
[----:B------:R-:W-:Y:S01]  /*3db0*/  FADD R40, R40, -R59 ;  /* 0x8000003b28287221 */ /* 0x000fe20000000000 */
[----:B------:R-:W-:Y:S01]  /*3dc0*/  FADD R45, R45, R24 ;  /* 0x000000182d2d7221 */ /* 0x000fe20000000000 */
[----:B------:R-:W-:Y:S01]  /*3dd0*/  FADD R21, R41, -R21 ;  /* 0x8000001529157221 */ /* 0x000fe20000000000 */
[----:B------:R-:W-:Y:S01]  /*3de0*/  FADD R13, R20, R29 ;  /* 0x0000001d140d7221 */ /* 0x000fe20000000000 */
[----:B------:R-:W-:Y:S01]  /*3df0*/  FADD R2, R9, -R12 ;  /* 0x8000000c09027221 */ /* 0x000fe20000000000 */
[C---:B------:R-:W-:Y:S01]  /*3e00*/  FFMA R5, R27.reuse, R3, R32 ;  /* 0x000000031b057223 */ /* 0x040fe20000000020 */
[----:B------:R-:W-:Y:S01]  /*3e10*/  FMUL R22, R22, R45 ;  /* 0x0000002d16167220 */ /* 0x000fe20000400000 */
[-C--:B------:R-:W-:Y:S01]  /*3e20*/  FFMA R20, R27, R4.reuse, R33 ;  /* 0x000000041b147223 */ /* 0x080fe20000000021 */
[C-C-:B------:R-:W-:Y:S01]  /*3e30*/  FADD R3, R7.reuse, -R6.reuse ;  /* 0x8000000607037221 */ /* 0x140fe20000000000 */
[----:B------:R-:W-:Y:S01]  /*3e40*/  FFMA R4, R6, R4, R35 ;  /* 0x0000000406047223 */ /* 0x000fe20000000023 */
[----:B------:R-:W-:Y:S01]  /*3e50*/  FADD R6, R7, R6 ;  /* 0x0000000607067221 */ /* 0x000fe20000000000 */
[C---:B------:R-:W-:Y:S01]  /*3e60*/  FFMA R40, R22.reuse, R40, R19 ;  /* 0x0000002816287223 */ /* 0x040fe20000000013 */
[----:B------:R-:W-:Y:S01]  /*3e70*/  FFMA R21, R22, R21, R18 ;  /* 0x0000001516157223 */ /* 0x000fe20000000012 */
[----:B------:R-:W-:Y:S01]  /*3e80*/  FMUL R7, R10, 0.5 ;  /* 0x3f0000000a077820 */ /* 0x000fe20000400000 */
[C---:B------:R-:W-:Y:S01]  /*3e90*/  FFMA R0, R22.reuse, R0, R17 ;  /* 0x0000000016007223 */ /* 0x040fe20000000011 */
[C---:B------:R-:W-:Y:S01]  /*3ea0*/  FFMA R2, R22.reuse, R2, R15 ;  /* 0x0000000216027223 */ /* 0x040fe2000000000f */
[----:B------:R-:W-:Y:S01]  /*3eb0*/  FFMA R3, R22, R3, R14 ;  /* 0x0000000316037223 */ /* 0x000fe2000000000e */
[----:B------:R-:W-:Y:S01]  /*3ec0*/  FADD R12, R9, R12 ;  /* 0x0000000c090c7221 */ /* 0x000fe20000000000 */
[----:B------:R-:W-:Y:S01]  /*3ed0*/  FADD R25, R36, R25 ;  /* 0x0000001924197221 */ /* 0x000fe20000000000 */
[C---:B------:R-:W-:Y:S01]  /*3ee0*/  FFMA R11, R7.reuse, R11, R40 ;  /* 0x0000000b070b7223 */ /* 0x040fe20000000028 */
[C---:B------:R-:W-:Y:S01]  /*3ef0*/  FFMA R21, R7.reuse, R30, R21 ;  /* 0x0000001e07157223 */ /* 0x040fe20000000015 */
[----:B------:R-:W-:Y:S01]  /*3f00*/  FMUL R8, R8, 0.5 ;  /* 0x3f00000008087820 */ /* 0x000fe20000400000 */
[C---:B------:R-:W-:Y:S01]  /*3f10*/  FFMA R0, R7.reuse, R13, R0 ;  /* 0x0000000d07007223 */ /* 0x040fe20000000000 */
[CC--:B------:R-:W-:Y:S01]  /*3f20*/  FFMA R2, R7.reuse, R37.reuse, R2 ;  /* 0x0000002507027223 */ /* 0x0c0fe20000000002 */
[----:B------:R-:W-:Y:S01]  /*3f30*/  FFMA R3, R7, R16, R3 ;  /* 0x0000001007037223 */ /* 0x000fe20000000003 */
[C---:B------:R-:W-:Y:S01]  /*3f40*/  FFMA R11, R8.reuse, R12, R11 ;  /* 0x0000000c080b7223 */ /* 0x040fe2000000000b */
[C---:B------:R-:W-:Y:S01]  /*3f50*/  FFMA R20, R8.reuse, R20, R21 ;  /* 0x0000001408147223 */ /* 0x040fe20000000015 */
[----:B------:R-:W-:Y:S01]  /*3f60*/  FMUL R14, R51, 0.5 ;  /* 0x3f000000330e7820 */ /* 0x000fe20000400000 */
[C---:B------:R-:W-:Y:S01]  /*3f70*/  FFMA R17, R8.reuse, R37, R0 ;  /* 0x0000002508117223 */ /* 0x040fe20000000000 */
[----:B------:R-:W-:Y:S01]  /*3f80*/  FFMA R2, R8, R25, R2 ;  /* 0x0000001908027223 */ /* 0x000fe20000000002 */
[----:B------:R-:W-:Y:S01]  /*3f90*/  FADD R34, R34, R23 ;  /* 0x0000001722227221 */ /* 0x000fe20000000000 */
[----:B------:R-:W-:Y:S01]  /*3fa0*/  FFMA R3, R8, R4, R3 ;  /* 0x0000000408037223 */ /* 0x000fe20000000003 */
[C---:B------:R-:W-:Y:S01]  /*3fb0*/  FFMA R19, R14.reuse, R6, R11 ;  /* 0x000000060e137223 */ /* 0x040fe2000000000b */
[C---:B------:R-:W-:Y:S01]  /*3fc0*/  FFMA R18, R14.reuse, R5, R20 ;  /* 0x000000050e127223 */ /* 0x040fe20000000014 */
[C---:B------:R-:W-:Y:S01]  /*3fd0*/  FFMA R17, R14.reuse, R16, R17 ;  /* 0x000000100e117223 */ /* 0x040fe20000000011 */
[C---:B------:R-:W-:Y:S01]  /*3fe0*/  FFMA R15, R14.reuse, R4, R2 ;  /* 0x000000040e0f7223 */ /* 0x040fe20000000002 */
[----:B------:R-:W-:-:S07]  /*3ff0*/  FFMA R14, R14, R34, R3 ;  /* 0x000000220e0e7223 */ /* 0x000fce0000000003 */
.L_x_94:
[----:B------:R-:W-:Y:S05]  /*4000*/  BSYNC.RECONVERGENT B2 ;  /* 0x0000000000027941 */ /* 0x000fea0003800200 */
.L_x_91:
[----:B------:R-:W0:Y:S08]  /*4010*/  LDC.64 R2, c[0x0][0x3a0] ;  /* 0x0000e800ff027b82 */ /* 0x000e300000000a00 */
[----:B------:R-:W1:Y:S01]  /*4020*/  LDC R9, c[0x0][0x380] ;  /* 0x0000e000ff097b82 */ /* 0x000e620000000800 */
[----:B0-----:R-:W-:-:S05]  /*4030*/  IMAD.WIDE R42, R42, 0x4, R2 ;  /* 0x000000042a2a7825 */ /* 0x001fca00078e0202 */
[----:B------:R-:W-:Y:S01]  /*4040*/  STG.E desc[UR4][R42.64], R19 ;  /* 0x000000132a007986 */ /* 0x000fe2000c101904 */
[----:B-1----:R-:W-:-:S05]  /*4050*/  IMAD.WIDE R2, R9, 0x4, R42 ;  /* 0x0000000409027825 */ /* 0x002fca00078e022a */
[----:B------:R-:W-:Y:S01]  /*4060*/  STG.E desc[UR4][R2.64], R17 ;  /* 0x0000001102007986 */ /* 0x000fe2000c101904 */
[----:B------:R-:W-:-:S05]  /*4070*/  IMAD.WIDE R4, R9, 0x4, R2 ;  /* 0x0000000409047825 */ /* 0x000fca00078e0202 */
[----:B------:R-:W-:Y:S01]  /*4080*/  STG.E desc[UR4][R4.64], R15 ;  /* 0x0000000f04007986 */ /* 0x000fe2000c101904 */
[----:B------:R-:W-:-:S05]  /*4090*/  IMAD.WIDE R6, R9, 0x4, R4 ;  /* 0x0000000409067825 */ /* 0x000fca00078e0204 */
[----:B------:R-:W-:Y:S01]  /*40a0*/  STG.E desc[UR4][R6.64], R14 ;  /* 0x0000000e06007986 */ /* 0x000fe2000c101904 */
[----:B------:R-:W-:-:S05]  /*40b0*/  IMAD.WIDE R8, R9, 0x4, R6 ;  /* 0x0000000409087825 */ /* 0x000fca00078e0206 */
[----:B------:R-:W-:Y:S01]  /*40c0*/  STG.E desc[UR4][R8.64], R18 ;  /* 0x0000001208007986 */ /* 0x000fe2000c101904 */
[----:B------:R-:W-:Y:S05]  /*40d0*/  EXIT ;  /* 0x000000000000794d */ /* 0x000fea0003800000 */
        .weak           $__internal_1_$__cuda_sm20_sqrt_rn_f32_slowpath
        .type           $__internal_1_$__cuda_sm20_sqrt_rn_f32_slowpath,@function
        .size           $__internal_1_$__cuda_sm20_sqrt_rn_f32_slowpath,($__internal_2_$__cuda_sm3x_div_rn_noftz_f32_slowpath - $__internal_1_$__cuda_sm20_sqrt_rn_f32_slowpath)
$__internal_1_$__cuda_sm20_sqrt_rn_f32_slowpath:
[----:B------:R-:W-:-:S13]  /*40e0*/  LOP3.LUT P0, RZ, R13, 0x7fffffff, RZ, 0xc0, !PT ;  /* 0x7fffffff0dff7812 */ /* 0x000fda000780c0ff */
[----:B------:R-:W-:Y:S01]  /*40f0*/  @!P0 MOV R45, R13 ;  /* 0x0000000d002d8202 */ /* 0x000fe20000000f00 */
[----:B------:R-:W-:Y:S06]  /*4100*/  @!P0 BRA `(.L_x_112) ;  /* 0x0000000000408947 */ /* 0x000fec0003800000 */
[----:B------:R-:W-:-:S13]  /*4110*/  FSETP.GEU.FTZ.AND P0, PT, R13, RZ, PT ;  /* 0x000000ff0d00720b */ /* 0x000fda0003f1e000 */
[----:B------:R-:W-:Y:S01]  /*4120*/  @!P0 MOV R45, 0x7fffffff ;  /* 0x7fffffff002d8802 */ /* 0x000fe20000000f00 */
[----:B------:R-:W-:Y:S06]  /*4130*/  @!P0 BRA `(.L_x_112) ;  /* 0x0000000000348947 */ /* 0x000fec0003800000 */
[----:B------:R-:W-:-:S13]  /*4140*/  FSETP.GTU.FTZ.AND P0, PT, |R13|, +INF , PT ;  /* 0x7f8000000d00780b */ /* 0x000fda0003f1c200 */
[----:B------:R-:W-:Y:S01]  /*4150*/  @P0 FADD.FTZ R45, R13, 1 ;  /* 0x3f8000000d2d0421 */ /* 0x000fe20000010000 */
[----:B------:R-:W-:Y:S06]  /*4160*/  @P0 BRA `(.L_x_112) ;  /* 0x0000000000280947 */ /* 0x000fec0003800000 */
[----:B------:R-:W-:-:S13]  /*4170*/  FSETP.NEU.FTZ.AND P0, PT, |R13|, +INF , PT ;  /* 0x7f8000000d00780b */ /* 0x000fda0003f1d200 */
[----:B------:R-:W-:-:S04]  /*4180*/  @P0 FFMA R47, R13, 1.84467440737095516160e+19, RZ ;  /* 0x5f8000000d2f0823 */ /* 0x000fc800000000ff */
[----:B------:R-:W0:Y:S02]  /*4190*/  @P0 MUFU.RSQ R45, R47 ;  /* 0x0000002f002d0308 */ /* 0x000e240000001400 */
[----:B0-----:R-:W-:Y:S01]  /*41a0*/  @P0 FMUL.FTZ R46, R47, R45 ;  /* 0x0000002d2f2e0220 */ /* 0x001fe20000410000 */
[----:B------:R-:W-:-:S03]  /*41b0*/  @P0 FMUL.FTZ R45, R45, 0.5 ;  /* 0x3f0000002d2d0820 */ /* 0x000fc60000410000 */
[----:B------:R-:W-:-:S04]  /*41c0*/  @P0 FADD.FTZ R43, -R46, -RZ ;  /* 0x800000ff2e2b0221 */ /* 0x000fc80000010100 */
[----:B------:R-:W-:-:S04]  /*41d0*/  @P0 FFMA R43, R46, R43, R47 ;  /* 0x0000002b2e2b0223 */ /* 0x000fc8000000002f */
[----:B------:R-:W-:Y:S01]  /*41e0*/  @P0 FFMA R43, R43, R45, R46 ;  /* 0x0000002d2b2b0223 */ /* 0x000fe2000000002e */
[----:B------:R-:W-:-:S03]  /*41f0*/  @!P0 MOV R45, R13 ;  /* 0x0000000d002d8202 */ /* 0x000fc60000000f00 */
[----:B------:R-:W-:-:S07]  /*4200*/  @P0 FMUL.FTZ R45, R43, 2.3283064365386962891e-10 ;  /* 0x2f8000002b2d0820 */ /* 0x000fce0000410000 */
.L_x_112:
[----:B------:R-:W-:Y:S01]  /*4210*/  HFMA2 R47, -RZ, RZ, 0, 0 ;  /* 0x00000000ff2f7431 */ /* 0x000fe200000001ff */
[----:B------:R-:W-:-:S04]  /*4220*/  MOV R46, R44 ;  /* 0x0000002c002e7202 */ /* 0x000fc80000000f00 */
[----:B------:R-:W-:Y:S05]  /*4230*/  RET.REL.NODEC R46 `(_Z12compute_fluxiPiPfS0_S0_) ;  /* 0xffffffbc2e707950 */ /* 0x000fea0003c3ffff */
        .weak           $__internal_2_$__cuda_sm3x_div_rn_noftz_f32_slowpath
        .type           $__internal_2_$__cuda_sm3x_div_rn_noftz_f32_slowpath,@function
        .size           $__internal_2_$__cuda_sm3x_div_rn_noftz_f32_slowpath,(.L_x_160 - $__internal_2_$__cuda_sm3x_div_rn_noftz_f32_slowpath)
$__internal_2_$__cuda_sm3x_div_rn_noftz_f32_slowpath:
[----:B------:R-:W-:Y:S01]  /*4240*/  SHF.R.U32.HI R45, RZ, 0x17, R59 ;  /* 0x00000017ff2d7819 */ /* 0x000fe2000001163b */
[----:B------:R-:W-:Y:S01]  /*4250*/  BSSY.RECONVERGENT B0, `(.L_x_113) ;  /* 0x0000064000007945 */ /* 0x000fe20003800200 */
[----:B------:R-:W-:Y:S02]  /*4260*/  SHF.R.U32.HI R46, RZ, 0x17, R13 ;  /* 0x00000017ff2e7819 */ /* 0x000fe4000001160d */
[----:B------:R-:W-:Y:S02]  /*4270*/  LOP3.LUT R45, R45, 0xff, RZ, 0xc0, !PT ;  /* 0x000000ff2d2d7812 */ /* 0x000fe400078ec0ff */
[----:B------:R-:W-:Y:S02]  /*4280*/  LOP3.LUT R46, R46, 0xff, RZ, 0xc0, !PT ;  /* 0x000000ff2e2e7812 */ /* 0x000fe400078ec0ff */
[----:B------:R-:W-:Y:S02]  /*4290*/  IADD3 R47, PT, PT, R45, -0x1, RZ ;  /* 0xffffffff2d2f7810 */ /* 0x000fe40007ffe0ff */
[----:B------:R-:W-:-:S02]  /*42a0*/  IADD3 R48, PT, PT, R46, -0x1, RZ ;  /* 0xffffffff2e307810 */ /* 0x000fc40007ffe0ff */
[----:B------:R-:W-:Y:S02]  /*42b0*/  ISETP.GT.U32.AND P0, PT, R47, 0xfd, PT ;  /* 0x000000fd2f00780c */ /* 0x000fe40003f04070 */
[----:B------:R-:W-:Y:S02]  /*42c0*/  MOV R49, R59 ;  /* 0x0000003b00317202 */ /* 0x000fe40000000f00 */
        /* <DEDUP_REMOVED lines=9> */
[----:B------:R-:W-:Y:S02]  /*4360*/  FSETP.NEU.FTZ.AND P2, PT, |R13|, +INF , PT ;  /* 0x7f8000000d00780b */ /* 0x000fe40003f5d200 */
        /* <DEDUP_REMOVED lines=11> */
[----:B------:R-:W-:Y:S01]  /*4420*/  @P0 MOV R43, RZ ;  /* 0x000000ff002b0202 */ /* 0x000fe20000000f00 */
[----:B------:R-:W-:Y:S01]  /*4430*/  @!P0 FFMA R13, R13, 1.84467440737095516160e+19, RZ ;  /* 0x5f8000000d0d8823 */ /* 0x000fe200000000ff */
[----:B------:R-:W-:Y:S01]  /*4440*/  @!P0 MOV R43, 0xffffffc0 ;  /* 0xffffffc0002b8802 */ /* 0x000fe20000000f00 */
[----:B------:R-:W-:-:S03]  /*4450*/  @!P1 FFMA R49, R59, 1.84467440737095516160e+19, RZ ;  /* 0x5f8000003b319823 */ /* 0x000fc600000000ff */
[----:B------:R-:W-:-:S07]  /*4460*/  @!P1 IADD3 R43, PT, PT, R43, 0x40, RZ ;  /* 0x000000402b2b9810 */ /* 0x000fce0007ffe0ff */
.L_x_114:
[----:B------:R-:W-:Y:S01]  /*4470*/  LEA R48, R45, 0xc0800000, 0x17 ;  /* 0xc08000002d307811 */ /* 0x000fe200078eb8ff */
[----:B------:R-:W-:Y:S03]  /*4480*/  BSSY.RECONVERGENT B1, `(.L_x_119) ;  /* 0x0000036000017945 */ /* 0x000fe60003800200 */
[----:B------:R-:W-:Y:S02]  /*4490*/  IADD3 R49, PT, PT, -R48, R49, RZ ;  /* 0x0000003130317210 */ /* 0x000fe40007ffe1ff */
[----:B------:R-:W-:Y:S02]  /*44a0*/  IADD3 R48, PT, PT, R46, -0x7f, RZ ;  /* 0xffffff812e307810 */ /* 0x000fe40007ffe0ff */
[----:B------:R-:W0:Y:S01]  /*44b0*/  MUFU.RCP R47, R49 ;  /* 0x00000031002f7308 */ /* 0x000e220000001000 */
[----:B------:R-:W-:Y:S01]  /*44c0*/  FADD.FTZ R46, -R49, -RZ ;  /* 0x800000ff312e7221 */ /* 0x000fe20000010100 */
[C---:B------:R-:W-:Y:S01]  /*44d0*/  IADD3 R60, PT, PT, R48.reuse, 0x7f, -R45 ;  /* 0x0000007f303c7810 */ /* 0x040fe20007ffe82d */
[----:B------:R-:W-:-:S03]  /*44e0*/  IMAD R13, R48, -0x800000, R13 ;  /* 0xff800000300d7824 */ /* 0x000fc600078e020d */
[----:B------:R-:W-:Y:S01]  /*44f0*/  IADD3 R43, PT, PT, R60, R43, RZ ;  /* 0x0000002b3c2b7210 */ /* 0x000fe20007ffe0ff */
        /* <DEDUP_REMOVED lines=8> */
[----:B------:R-:W-:-:S04]  /*4580*/  LOP3.LUT R62, R62, 0xff, RZ, 0xc0, !PT ;  /* 0x000000ff3e3e7812 */ /* 0x000fc800078ec0ff */
[----:B------:R-:W-:-:S04]  /*4590*/  IADD3 R13, PT, PT, R62, R43, RZ ;  /* 0x0000002b3e0d7210 */ /* 0x000fc80007ffe0ff */
[----:B------:R-:W-:-:S04]  /*45a0*/  IADD3 R47, PT, PT, R13, -0x1, RZ ;  /* 0xffffffff0d2f7810 */ /* 0x000fc80007ffe0ff */
        /* <DEDUP_REMOVED lines=9> */
[CCC-:B------:R-:W-:Y:S01]  /*4640*/  FFMA.RP R43, R48.reuse, R60.reuse, R45.reuse ;  /* 0x0000003c302b7223 */ /* 0x1c0fe2000000802d */
[CCC-:B------:R-:W-:Y:S01]  /*4650*/  FFMA.RM R62, R48.reuse, R60.reuse, R45.reuse ;  /* 0x0000003c303e7223 */ /* 0x1c0fe2000000402d */
[----:B------:R-:W-:Y:S01]  /*4660*/  FFMA.RZ R45, R48, R60, R45 ;  /* 0x0000003c302d7223 */ /* 0x000fe2000000c02d */
[C---:B------:R-:W-:Y:S02]  /*4670*/  IADD3 R48, PT, PT, R13.reuse, 0x20, RZ ;  /* 0x000000200d307810 */ /* 0x040fe40007ffe0ff */
[----:B------:R-:W-:Y:S02]  /*4680*/  ISETP.NE.AND P2, PT, R13, RZ, PT ;  /* 0x000000ff0d00720c */ /* 0x000fe40003f45270 */
[----:B------:R-:W-:Y:S02]  /*4690*/  LOP3.LUT R45, R45, 0x7fffff, RZ, 0xc0, !PT ;  /* 0x007fffff2d2d7812 */ /* 0x000fe400078ec0ff */
[----:B------:R-:W-:Y:S02]  /*46a0*/  FSETP.NEU.FTZ.AND P0, PT, R43, R62, PT ;  /* 0x0000003e2b00720b */ /* 0x000fe40003f1d000 */
[----:B------:R-:W-:-:S02]  /*46b0*/  LOP3.LUT R45, R45, 0x800000, RZ, 0xfc, !PT ;  /* 0x008000002d2d7812 */ /* 0x000fc400078efcff */
[----:B------:R-:W-:Y:S02]  /*46c0*/  ISETP.NE.AND P1, PT, R13, RZ, PT ;  /* 0x000000ff0d00720c */ /* 0x000fe40003f25270 */
[----:B------:R-:W-:Y:S02]  /*46d0*/  SHF.L.U32 R43, R45, R48, RZ ;  /* 0x000000302d2b7219 */ /* 0x000fe400000006ff */
[----:B------:R-:W-:Y:S02]  /*46e0*/  IADD3 R13, PT, PT, -R13, RZ, RZ ;  /* 0x000000ff0d0d7210 */ /* 0x000fe40007ffe1ff */
[----:B------:R-:W-:Y:S02]  /*46f0*/  ISETP.NE.AND P1, PT, R43, RZ, P1 ;  /* 0x000000ff2b00720c */ /* 0x000fe40000f25270 */
[----:B------:R-:W-:Y:S02]  /*4700*/  SEL R48, R13, RZ, P2 ;  /* 0x000000ff0d307207 */ /* 0x000fe40001000000 */
[----:B------:R-:W-:-:S02]  /*4710*/  PLOP3.LUT P0, PT, P0, P1, PT, 0xf8, 0x8f ;  /* 0x00000000008f781c */ /* 0x000fc40000703f70 */
[----:B------:R-:W-:Y:S02]  /*4720*/  SHF.R.U32.HI R48, RZ, R48, R45 ;  /* 0x00000030ff307219 */ /* 0x000fe4000001162d */
[----:B------:R-:W-:Y:S02]  /*4730*/  SEL R60, RZ, 0x1, !P0 ;  /* 0x00000001ff3c7807 */ /* 0x000fe40004000000 */
[----:B------:R-:W-:-:S04]  /*4740*/  SHF.R.U32.HI R43, RZ, 0x1, R48 ;  /* 0x00000001ff2b7819 */ /* 0x000fc80000011630 */
[----:B------:R-:W-:-:S04]  /*4750*/  LOP3.LUT R13, R60, 0x1, R43, 0xf8, !PT ;  /* 0x000000013c0d7812 */ /* 0x000fc800078ef82b */
[----:B------:R-:W-:-:S04]  /*4760*/  LOP3.LUT R48, R13, R48, RZ, 0xc0, !PT ;  /* 0x000000300d307212 */ /* 0x000fc800078ec0ff */
[----:B------:R-:W-:-:S04]  /*4770*/  IADD3 R43, PT, PT, R43, R48, RZ ;  /* 0x000000302b2b7210 */ /* 0x000fc80007ffe0ff */
[----:B------:R-:W-:Y:S01]  /*4780*/  LOP3.LUT R46, R43, R46, RZ, 0xfc, !PT ;  /* 0x0000002e2b2e7212 */ /* 0x000fe200078efcff */
[----:B------:R-:W-:Y:S06]  /*4790*/  BRA `(.L_x_122) ;  /* 0x0000000000107947 */ /* 0x000fec0003800000 */
.L_x_121:
[----:B------:R-:W-:-:S04]  /*47a0*/  LOP3.LUT R46, R46, 0x80000000, RZ, 0xc0, !PT ;  /* 0x800000002e2e7812 */ /* 0x000fc800078ec0ff */
[----:B------:R-:W-:Y:S01]  /*47b0*/  LOP3.LUT R46, R46, 0x7f800000, RZ, 0xfc, !PT ;  /* 0x7f8000002e2e7812 */ /* 0x000fe200078efcff */
[----:B------:R-:W-:Y:S06]  /*47c0*/  BRA `(.L_x_122) ;  /* 0x0000000000047947 */ /* 0x000fec0003800000 */
.L_x_120:
[----:B------:R-:W-:-:S07]  /*47d0*/  LEA R46, R43, R46, 0x17 ;  /* 0x0000002e2b2e7211 */ /* 0x000fce00078eb8ff */
.L_x_122:
[----:B------:R-:W-:Y:S05]  /*47e0*/  BSYNC.RECONVERGENT B1 ;  /* 0x0000000000017941 */ /* 0x000fea0003800200 */
.L_x_119:
[----:B------:R-:W-:Y:S01]  /*47f0*/  MOV R13, R46 ;  /* 0x0000002e000d7202 */ /* 0x000fe20000000f00 */
[----:B------:R-:W-:Y:S06]  /*4800*/  BRA `(.L_x_123) ;  /* 0x0000000000207947 */ /* 0x000fec0003800000 */
.L_x_118:
[----:B------:R-:W-:-:S04]  /*4810*/  LOP3.LUT R13, R49, 0x80000000, R13, 0x48, !PT ;  /* 0x80000000310d7812 */ /* 0x000fc800078e480d */
[----:B------:R-:W-:Y:S01]  /*4820*/  LOP3.LUT R13, R13, 0x7f800000, RZ, 0xfc, !PT ;  /* 0x7f8000000d0d7812 */ /* 0x000fe200078efcff */
[----:B------:R-:W-:Y:S06]  /*4830*/  BRA `(.L_x_123) ;  /* 0x0000000000147947 */ /* 0x000fec0003800000 */
.L_x_117:
[----:B------:R-:W-:Y:S01]  /*4840*/  LOP3.LUT R13, R49, 0x80000000, R13, 0x48, !PT ;  /* 0x80000000310d7812 */ /* 0x000fe200078e480d */
[----:B------:R-:W-:Y:S06]  /*4850*/  BRA `(.L_x_123) ;  /* 0x00000000000c7947 */ /* 0x000fec0003800000 */
.L_x_116:
[----:B------:R-:W0:Y:S01]  /*4860*/  MUFU.RSQ R13, -QNAN ;  /* 0xffc00000000d7908 */ /* 0x000e220000001400 */
[----:B------:R-:W-:Y:S05]  /*4870*/  BRA `(.L_x_123) ;  /* 0x0000000000047947 */ /* 0x000fea0003800000 */
.L_x_115:
[----:B------:R-:W-:-:S07]  /*4880*/  FADD.FTZ R13, R13, R59 ;  /* 0x0000003b0d0d7221 */ /* 0x000fce0000010000 */
.L_x_123:
[----:B------:R-:W-:Y:S05]  /*4890*/  BSYNC.RECONVERGENT B0 ;  /* 0x0000000000007941 */ /* 0x000fea0003800200 */
.L_x_113:
[----:B------:R-:W-:-:S04]  /*48a0*/  HFMA2 R45, -RZ, RZ, 0, 0 ;  /* 0x00000000ff2d7431 */ /* 0x000fc800000001ff */
[----:B0-----:R-:W-:Y:S05]  /*48b0*/  RET.REL.NODEC R44 `(_Z12compute_fluxiPiPfS0_S0_) ;  /* 0xffffffb42cd07950 */ /* 0x001fea0003c3ffff */
.L_x_124:
        /* <DEDUP_REMOVED lines=12> */
.L_x_160:


//--------------------- .text._Z19compute_step_factoriPfS_S_ --------------------------
	.section	.text._Z19compute_step_factoriPfS_S_,"ax",@progbits
	.align	128
        .global         _Z19compute_step_factoriPfS_S_
        .type           _Z19compute_step_factoriPfS_S_,@function
        .size           _Z19compute_step_factoriPfS_S_,(.L_x_162 - _Z19compute_step_factoriPfS_S_)
        .other          _Z19compute_step_factoriPfS_S_,@"STO_CUDA_ENTRY STV_DEFAULT"
_Z19compute_step_factoriPfS_S_:
.text._Z19compute_step_factoriPfS_S_:
        /* <DEDUP_REMOVED lines=9> */
[----:B--2---:R-:W2:Y:S01]  /*0090*/  LDG.E R4, desc[UR4][R8.64] ;  /* 0x0000000408047981 */ /* 0x004ea2000c1e1900 */
[----:B---3--:R-:W-:-:S05]  /*00a0*/  IMAD.WIDE R10, R17, 0x4, R8 ;  /* 0x00000004110a7825 */ /* 0x008fca00078e0208 */
        /* <DEDUP_REMOVED lines=16> */
[----:B------:R-:W-:-:S07]  /*01b0*/  MOV R10, 0x1d0 ;  /* 0x000001d0000a7802 */ /* 0x000fce0000000f00 */
[----:B-----5:R-:W-:Y:S05]  /*01c0*/  CALL.REL.NOINC `($__internal_4_$__cuda_sm3x_div_rn_noftz_f32_slowpath) ;  /* 0x0000000800347944 */ /* 0x020fea0003c00000 */
[----:B------:R-:W-:-:S07]  /*01d0*/  MOV R7, R3 ;  /* 0x0000000300077202 */ /* 0x000fce0000000f00 */
.L_x_126:
[----:B------:R-:W-:Y:S05]  /*01e0*/  BSYNC.RECONVERGENT B0 ;  /* 0x0000000000007941 */ /* 0x000fea0003800200 */
.L_x_125:
        /* <DEDUP_REMOVED lines=11> */
[----:B------:R-:W-:Y:S05]  /*02a0*/  CALL.REL.NOINC `($__internal_4_$__cuda_sm3x_div_rn_noftz_f32_slowpath) ;  /* 0x0000000400fc7944 */ /* 0x000fea0003c00000 */
[----:B------:R-:W-:-:S07]  /*02b0*/  IMAD.MOV.U32 R8, RZ, RZ, R3 ;  /* 0x000000ffff087224 */ /* 0x000fce00078e0003 */
.L_x_128:
[----:B------:R-:W-:Y:S05]  /*02c0*/  BSYNC.RECONVERGENT B0 ;  /* 0x0000000000007941 */ /* 0x000fea0003800200 */
.L_x_127:
        /* <DEDUP_REMOVED lines=12> */
[----:B------:R-:W-:-:S07]  /*0390*/  MOV R2, R3 ;  /* 0x0000000300027202 */ /* 0x000fce0000000f00 */
.L_x_130:
[----:B------:R-:W-:Y:S05]  /*03a0*/  BSYNC.RECONVERGENT B0 ;  /* 0x0000000000007941 */ /* 0x000fea0003800200 */
.L_x_129:
        /* <DEDUP_REMOVED lines=16> */
[----:B------:R-:W-:Y:S01]  /*04b0*/  IMAD.MOV.U32 R3, RZ, RZ, R9 ;  /* 0x000000ffff037224 */ /* 0x000fe200078e0009 */
[----:B------:R-:W-:-:S07]  /*04c0*/  MOV R10, 0x4e0 ;  /* 0x000004e0000a7802 */ /* 0x000fce0000000f00 */
[----:B------:R-:W-:Y:S05]  /*04d0*/  CALL.REL.NOINC `($__internal_4_$__cuda_sm3x_div_rn_noftz_f32_slowpath) ;  /* 0x0000000400707944 */ /* 0x000fea0003c00000 */
[----:B------:R-:W-:-:S07]  /*04e0*/  MOV R0, R3 ;  /* 0x0000000300007202 */ /* 0x000fce0000000f00 */
.L_x_132:
[----:B------:R-:W-:Y:S05]  /*04f0*/  BSYNC.RECONVERGENT B0 ;  /* 0x0000000000007941 */ /* 0x000fea0003800200 */
.L_x_131:
[----:B------:R-:W-:Y:S01]  /*0500*/  IADD3 R2, PT, PT, R0, -0xd000000, RZ ;  /* 0xf300000000027810 */ /* 0x000fe20007ffe0ff */
[----:B------:R0:W1:Y:S01]  /*0510*/  MUFU.RSQ R9, R0 ;  /* 0x0000000000097308 */ /* 0x0000620000001400 */
[----:B------:R-:W-:Y:S02]  /*0520*/  BSSY.RECONVERGENT B0, `(.L_x_133) ;  /* 0x000000b000007945 */ /* 0x000fe40003800200 */
[----:B------:R-:W-:-:S13]  /*0530*/  ISETP.GT.U32.AND P0, PT, R2, 0x727fffff, PT ;  /* 0x727fffff0200780c */ /* 0x000fda0003f04070 */
[----:B0-----:R-:W-:Y:S05]  /*0540*/  @!P0 BRA `(.L_x_134) ;  /* 0x0000000000108947 */ /* 0x001fea0003800000 */
[----:B------:R-:W-:-:S07]  /*0550*/  MOV R10, 0x570 ;  /* 0x00000570000a7802 */ /* 0x000fce0000000f00 */
[----:B-1----:R-:W-:Y:S05]  /*0560*/  CALL.REL.NOINC `($__internal_3_$__cuda_sm20_sqrt_rn_f32_slowpath) ;  /* 0x0000000000f47944 */ /* 0x002fea0003c00000 */
[----:B------:R-:W-:Y:S01]  /*0570*/  IMAD.MOV.U32 R2, RZ, RZ, R4 ;  /* 0x000000ffff027224 */ /* 0x000fe200078e0004 */
[----:B------:R-:W-:Y:S06]  /*0580*/  BRA `(.L_x_135) ;  /* 0x0000000000107947 */ /* 0x000fec0003800000 */
.L_x_134:
[C---:B-1----:R-:W-:Y:S01]  /*0590*/  FMUL.FTZ R3, R9.reuse, R0 ;  /* 0x0000000009037220 */ /* 0x042fe20000410000 */
[----:B------:R-:W-:-:S03]  /*05a0*/  FMUL.FTZ R2, R9, 0.5 ;  /* 0x3f00000009027820 */ /* 0x000fc60000410000 */
[----:B------:R-:W-:-:S04]  /*05b0*/  FFMA R0, -R3, R3, R0 ;  /* 0x0000000303007223 */ /* 0x000fc80000000100 */
[----:B------:R-:W-:-:S07]  /*05c0*/  FFMA R2, R0, R2, R3 ;  /* 0x0000000200027223 */ /* 0x000fce0000000003 */
.L_x_135:
[----:B------:R-:W-:Y:S05]  /*05d0*/  BSYNC.RECONVERGENT B0 ;  /* 0x0000000000007941 */ /* 0x000fea0003800200 */
.L_x_133:
[----:B------:R-:W0:Y:S02]  /*05e0*/  LDC.64 R8, c[0x0][0x390] ;  /* 0x0000e400ff087b82 */ /* 0x000e240000000a00 */
[----:B0-----:R-:W-:-:S05]  /*05f0*/  IMAD.WIDE R8, R5, 0x4, R8 ;  /* 0x0000000405087825 */ /* 0x001fca00078e0208 */
[----:B------:R-:W2:Y:S01]  /*0600*/  LDG.E R0, desc[UR4][R8.64] ;  /* 0x0000000408007981 */ /* 0x000ea2000c1e1900 */
[----:B------:R-:W-:Y:S01]  /*0610*/  BSSY.RECONVERGENT B0, `(.L_x_136) ;  /* 0x000000d000007945 */ /* 0x000fe20003800200 */
[----:B--2---:R-:W-:Y:S01]  /*0620*/  IADD3 R4, PT, PT, R0, -0xd000000, RZ ;  /* 0xf300000000047810 */ /* 0x004fe20007ffe0ff */
[----:B------:R0:W1:Y:S03]  /*0630*/  MUFU.RSQ R3, R0 ;  /* 0x0000000000037308 */ /* 0x0000660000001400 */
[----:B------:R-:W-:-:S13]  /*0640*/  ISETP.GT.U32.AND P0, PT, R4, 0x727fffff, PT ;  /* 0x727fffff0400780c */ /* 0x000fda0003f04070 */
[----:B0-----:R-:W-:Y:S05]  /*0650*/  @!P0 BRA `(.L_x_137) ;  /* 0x0000000000108947 */ /* 0x001fea0003800000 */
[----:B------:R-:W-:-:S07]  /*0660*/  MOV R10, 0x680 ;  /* 0x00000680000a7802 */ /* 0x000fce0000000f00 */
[----:B-1----:R-:W-:Y:S05]  /*0670*/  CALL.REL.NOINC `($__internal_3_$__cuda_sm20_sqrt_rn_f32_slowpath) ;  /* 0x0000000000b07944 */ /* 0x002fea0003c00000 */
[----:B------:R-:W-:Y:S01]  /*0680*/  MOV R3, R4 ;  /* 0x0000000400037202 */ /* 0x000fe20000000f00 */
[----:B------:R-:W-:Y:S06]  /*0690*/  BRA `(.L_x_138) ;  /* 0x0000000000107947 */ /* 0x000fec0003800000 */
.L_x_137:
[----:B-1----:R-:W-:Y:S01]  /*06a0*/  FMUL.FTZ R9, R0, R3 ;  /* 0x0000000300097220 */ /* 0x002fe20000410000 */
[----:B------:R-:W-:-:S03]  /*06b0*/  FMUL.FTZ R3, R3, 0.5 ;  /* 0x3f00000003037820 */ /* 0x000fc60000410000 */
[----:B------:R-:W-:-:S04]  /*06c0*/  FFMA R0, -R9, R9, R0 ;  /* 0x0000000909007223 */ /* 0x000fc80000000100 */
[----:B------:R-:W-:-:S07]  /*06d0*/  FFMA R3, R0, R3, R9 ;  /* 0x0000000300037223 */ /* 0x000fce0000000009 */
.L_x_138:
[----:B------:R-:W-:Y:S05]  /*06e0*/  BSYNC.RECONVERGENT B0 ;  /* 0x0000000000007941 */ /* 0x000fea0003800200 */
.L_x_136:
[----:B------:R-:W-:Y:S01]  /*06f0*/  VIADD R0, R7, 0xf3000000 ;  /* 0xf300000007007836 */ /* 0x000fe20000000000 */
[----:B------:R0:W1:Y:S01]  /*0700*/  MUFU.RSQ R4, R7 ;  /* 0x0000000700047308 */ /* 0x0000620000001400 */
[----:B------:R-:W-:Y:S03]  /*0710*/  BSSY.RECONVERGENT B0, `(.L_x_139) ;  /* 0x000000c000007945 */ /* 0x000fe60003800200 */
[----:B------:R-:W-:-:S13]  /*0720*/  ISETP.GT.U32.AND P0, PT, R0, 0x727fffff, PT ;  /* 0x727fffff0000780c */ /* 0x000fda0003f04070 */
[----:B01----:R-:W-:Y:S05]  /*0730*/  @!P0 BRA `(.L_x_140) ;  /* 0x0000000000148947 */ /* 0x003fea0003800000 */
[----:B------:R-:W-:Y:S02]  /*0740*/  MOV R0, R7 ;  /* 0x0000000700007202 */ /* 0x000fe40000000f00 */
[----:B------:R-:W-:-:S07]  /*0750*/  MOV R10, 0x770 ;  /* 0x00000770000a7802 */ /* 0x000fce0000000f00 */
[----:B------:R-:W-:Y:S05]  /*0760*/  CALL.REL.NOINC `($__internal_3_$__cuda_sm20_sqrt_rn_f32_slowpath) ;  /* 0x0000000000747944 */ /* 0x000fea0003c00000 */
[----:B------:R-:W-:Y:S01]  /*0770*/  MOV R7, R4 ;  /* 0x0000000400077202 */ /* 0x000fe20000000f00 */
[----:B------:R-:W-:Y:S06]  /*0780*/  BRA `(.L_x_141) ;  /* 0x0000000000107947 */ /* 0x000fec0003800000 */
.L_x_140:
[----:B------:R-:W-:Y:S01]  /*0790*/  FMUL.FTZ R0, R7, R4 ;  /* 0x0000000407007220 */ /* 0x000fe20000410000 */
[----:B------:R-:W-:-:S03]  /*07a0*/  FMUL.FTZ R4, R4, 0.5 ;  /* 0x3f00000004047820 */ /* 0x000fc60000410000 */
[----:B------:R-:W-:-:S04]  /*07b0*/  FFMA R7, -R0, R0, R7 ;  /* 0x0000000000077223 */ /* 0x000fc80000000107 */
[----:B------:R-:W-:-:S07]  /*07c0*/  FFMA R7, R7, R4, R0 ;  /* 0x0000000407077223 */ /* 0x000fce0000000000 */
.L_x_141:
[----:B------:R-:W-:Y:S05]  /*07d0*/  BSYNC.RECONVERGENT B0 ;  /* 0x0000000000007941 */ /* 0x000fea0003800200 */
.L_x_139:
[----:B------:R-:W-:Y:S01]  /*07e0*/  FADD R2, R7, R2 ;  /* 0x0000000207027221 */ /* 0x000fe20000000000 */
[----:B------:R-:W-:Y:S01]  /*07f0*/  UMOV UR6, 0x3f000000 ;  /* 0x3f00000000067882 */ /* 0x000fe20000000000 */
[----:B------:R-:W-:Y:S01]  /*0800*/  BSSY.RECONVERGENT B0, `(.L_x_142) ;  /* 0x000000f000007945 */ /* 0x000fe20003800200 */
[----:B------:R-:W-:Y:S02]  /*0810*/  IMAD.U32 R9, RZ, RZ, UR6 ;  /* 0x00000006ff097e24 */ /* 0x000fe4000f8e00ff */
[----:B------:R-:W-:-:S04]  /*0820*/  FMUL R4, R2, R3 ;  /* 0x0000000302047220 */ /* 0x000fc80000400000 */
[----:B------:R-:W0:Y:S08]  /*0830*/  MUFU.RCP R0, R4 ;  /* 0x0000000400007308 */ /* 0x000e300000001000 */
[----:B------:R-:W1:Y:S01]  /*0840*/  FCHK P0, R9, R4 ;  /* 0x0000000409007302 */ /* 0x000e620000000000 */
[----:B0-----:R-:W-:-:S04]  /*0850*/  FFMA R3, -R4, R0, 1 ;  /* 0x3f80000004037423 */ /* 0x001fc80000000100 */
[----:B------:R-:W-:-:S04]  /*0860*/  FFMA R0, R0, R3, R0 ;  /* 0x0000000300007223 */ /* 0x000fc80000000000 */
[----:B------:R-:W-:-:S04]  /*0870*/  FFMA R3, R0, 0.5, RZ ;  /* 0x3f00000000037823 */ /* 0x000fc800000000ff */
[----:B------:R-:W-:-:S04]  /*0880*/  FFMA R2, -R4, R3, 0.5 ;  /* 0x3f00000004027423 */ /* 0x000fc80000000103 */
[----:B------:R-:W-:Y:S01]  /*0890*/  FFMA R7, R0, R2, R3 ;  /* 0x0000000200077223 */ /* 0x000fe20000000003 */
[----:B-1----:R-:W-:Y:S06]  /*08a0*/  @!P0 BRA `(.L_x_143) ;  /* 0x0000000000108947 */ /* 0x002fec0003800000 */
[----:B------:R-:W-:Y:S01]  /*08b0*/  HFMA2 R3, -RZ, RZ, 1.75, 0 ;  /* 0x3f000000ff037431 */ /* 0x000fe200000001ff */
[----:B------:R-:W-:-:S07]  /*08c0*/  MOV R10, 0x8e0 ;  /* 0x000008e0000a7802 */ /* 0x000fce0000000f00 */
[----:B------:R-:W-:Y:S05]  /*08d0*/  CALL.REL.NOINC `($__internal_4_$__cuda_sm3x_div_rn_noftz_f32_slowpath) ;  /* 0x0000000000707944 */ /* 0x000fea0003c00000 */
[----:B------:R-:W-:-:S07]  /*08e0*/  MOV R7, R3 ;  /* 0x0000000300077202 */ /* 0x000fce0000000f00 */
.L_x_143:
[----:B------:R-:W-:Y:S05]  /*08f0*/  BSYNC.RECONVERGENT B0 ;  /* 0x0000000000007941 */ /* 0x000fea0003800200 */
.L_x_142:
[----:B------:R-:W0:Y:S02]  /*0900*/  LDC.64 R2, c[0x0][0x398] ;  /* 0x0000e600ff027b82 */ /* 0x000e240000000a00 */
[----:B0-----:R-:W-:-:S05]  /*0910*/  IMAD.WIDE R2, R5, 0x4, R2 ;  /* 0x0000000405027825 */ /* 0x001fca00078e0202 */
[----:B------:R-:W-:Y:S01]  /*0920*/  STG.E desc[UR4][R2.64], R7 ;  /* 0x0000000702007986 */ /* 0x000fe2000c101904 */
[----:B------:R-:W-:Y:S05]  /*0930*/  EXIT ;  /* 0x000000000000794d */ /* 0x000fea0003800000 */
        .weak           $__internal_3_$__cuda_sm20_sqrt_rn_f32_slowpath
        .type           $__internal_3_$__cuda_sm20_sqrt_rn_f32_slowpath,@function
        .size           $__internal_3_$__cuda_sm20_sqrt_rn_f32_slowpath,($__internal_4_$__cuda_sm3x_div_rn_noftz_f32_slowpath - $__internal_3_$__cuda_sm20_sqrt_rn_f32_slowpath)
$__internal_3_$__cuda_sm20_sqrt_rn_f32_slowpath:
[----:B------:R-:W-:-:S13]  /*0940*/  LOP3.LUT P0, RZ, R0, 0x7fffffff, RZ, 0xc0, !PT ;  /* 0x7fffffff00ff7812 */ /* 0x000fda000780c0ff */
[----:B------:R-:W-:Y:S01]  /*0950*/  @!P0 IMAD.MOV.U32 R4, RZ, RZ, R0 ;  /* 0x000000ffff048224 */ /* 0x000fe200078e0000 */
        /* <DEDUP_REMOVED lines=13> */
[----:B------:R-:W-:Y:S01]  /*0a30*/  @P0 FFMA R8, R11, R4, R6 ;  /* 0x000000040b080223 */ /* 0x000fe20000000006 */
[----:B------:R-:W-:-:S03]  /*0a40*/  @!P0 MOV R4, R0 ;  /* 0x0000000000048202 */ /* 0x000fc60000000f00 */
[----:B------:R-:W-:-:S04]  /*0a50*/  @P0 FFMA R8, R8, R9, R11 ;  /* 0x0000000908080223 */ /* 0x000fc8000000000b */
[----:B------:R-:W-:-:S07]  /*0a60*/  @P0 FMUL.FTZ R4, R8, 2.3283064365386962891e-10 ;  /* 0x2f80000008040820 */ /* 0x000fce0000410000 */
.L_x_144:
[----:B------:R-:W-:Y:S02]  /*0a70*/  HFMA2 R9, -RZ, RZ, 0, 0 ;  /* 0x00000000ff097431 */ /* 0x000fe400000001ff */
[----:B------:R-:W-:-:S04]  /*0a80*/  IMAD.MOV.U32 R8, RZ, RZ, R10 ;  /* 0x000000ffff087224 */ /* 0x000fc800078e000a */
[----:B------:R-:W-:Y:S05]  /*0a90*/  RET.REL.NODEC R8 `(_Z19compute_step_factoriPfS_S_) ;  /* 0xfffffff408587950 */ /* 0x000fea0003c3ffff */
        .weak           $__internal_4_$__cuda_sm3x_div_rn_noftz_f32_slowpath
        .type           $__internal_4_$__cuda_sm3x_div_rn_noftz_f32_slowpath,@function
        .size           $__internal_4_$__cuda_sm3x_div_rn_noftz_f32_slowpath,(.L_x_162 - $__internal_4_$__cuda_sm3x_div_rn_noftz_f32_slowpath)
$__internal_4_$__cuda_sm3x_div_rn_noftz_f32_slowpath:
[----:B------:R-:W-:Y:S01]  /*0aa0*/  SHF.R.U32.HI R11, RZ, 0x17, R4 ;  /* 0x00000017ff0b7819 */ /* 0x000fe20000011604 */
[----:B------:R-:W-:Y:S01]  /*0ab0*/  BSSY.RECONVERGENT B1, `(.L_x_145) ;  /* 0x0000063000017945 */ /* 0x000fe20003800200 */
[----:B------:R-:W-:Y:S02]  /*0ac0*/  SHF.R.U32.HI R9, RZ, 0x17, R3 ;  /* 0x00000017ff097819 */ /* 0x000fe40000011603 */
[----:B------:R-:W-:Y:S02]  /*0ad0*/  LOP3.LUT R11, R11, 0xff, RZ, 0xc0, !PT ;  /* 0x000000ff0b0b7812 */ /* 0x000fe400078ec0ff */
[----:B------:R-:W-:Y:S02]  /*0ae0*/  LOP3.LUT R15, R9, 0xff, RZ, 0xc0, !PT ;  /* 0x000000ff090f7812 */ /* 0x000fe400078ec0ff */
[----:B------:R-:W-:Y:S02]  /*0af0*/  IADD3 R14, PT, PT, R11, -0x1, RZ ;  /* 0xffffffff0b0e7810 */ /* 0x000fe40007ffe0ff */
[----:B------:R-:W-:Y:S01]  /*0b00*/  MOV R12, R4 ;  /* 0x00000004000c7202 */ /* 0x000fe20000000f00 */
[----:B------:R-:W-:Y:S01]  /*0b10*/  VIADD R13, R15, 0xffffffff ;  /* 0xffffffff0f0d7836 */ /* 0x000fe20000000000 */
        /* <DEDUP_REMOVED lines=22> */
[----:B------:R-:W-:Y:S01]  /*0c80*/  @P0 IMAD.MOV.U32 R9, RZ, RZ, RZ ;  /* 0x000000ffff090224 */ /* 0x000fe200078e00ff */
[----:B------:R-:W-:Y:S01]  /*0c90*/  @!P0 MOV R9, 0xffffffc0 ;  /* 0xffffffc000098802 */ /* 0x000fe20000000f00 */
[----:B------:R-:W-:Y:S01]  /*0ca0*/  @!P0 FFMA R3, R3, 1.84467440737095516160e+19, RZ ;  /* 0x5f80000003038823 */ /* 0x000fe200000000ff */
[----:B------:R-:W-:Y:S02]  /*0cb0*/  @!P1 FFMA R12, R4, 1.84467440737095516160e+19, RZ ;  /* 0x5f800000040c9823 */ /* 0x000fe400000000ff */
[----:B------:R-:W-:-:S07]  /*0cc0*/  @!P1 IADD3 R9, PT, PT, R9, 0x40, RZ ;  /* 0x0000004009099810 */ /* 0x000fce0007ffe0ff */
.L_x_146:
[----:B------:R-:W-:Y:S01]  /*0cd0*/  LEA R13, R11, 0xc0800000, 0x17 ;  /* 0xc08000000b0d7811 */ /* 0x000fe200078eb8ff */
[----:B------:R-:W-:Y:S04]  /*0ce0*/  BSSY.RECONVERGENT B2, `(.L_x_151) ;  /* 0x0000036000027945 */ /* 0x000fe80003800200 */
[----:B------:R-:W-:Y:S01]  /*0cf0*/  IMAD.IADD R13, R12, 0x1, -R13 ;  /* 0x000000010c0d7824 */ /* 0x000fe200078e0a0d */
[----:B------:R-:W-:-:S03]  /*0d00*/  IADD3 R12, PT, PT, R15, -0x7f, RZ ;  /* 0xffffff810f0c7810 */ /* 0x000fc60007ffe0ff */
[----:B------:R-:W0:Y:S01]  /*0d10*/  MUFU.RCP R14, R13 ;  /* 0x0000000d000e7308 */ /* 0x000e220000001000 */
[----:B------:R-:W-:Y:S01]  /*0d20*/  FADD.FTZ R16, -R13, -RZ ;  /* 0x800000ff0d107221 */ /* 0x000fe20000010100 */
[C---:B------:R-:W-:Y:S01]  /*0d30*/  IMAD R3, R12.reuse, -0x800000, R3 ;  /* 0xff8000000c037824 */ /* 0x040fe200078e0203 */
[----:B------:R-:W-:-:S04]  /*0d40*/  IADD3 R12, PT, PT, R12, 0x7f, -R11 ;  /* 0x0000007f0c0c7810 */ /* 0x000fc80007ffe80b */
        /* <DEDUP_REMOVED lines=10> */
[----:B------:R-:W-:-:S05]  /*0df0*/  IMAD.IADD R13, R11, 0x1, R12 ;  /* 0x000000010b0d7824 */ /* 0x000fca00078e020c */
        /* <DEDUP_REMOVED lines=11> */
[-CC-:B------:R-:W-:Y:S01]  /*0eb0*/  FFMA.RM R12, R17, R15.reuse, R14.reuse ;  /* 0x0000000f110c7223 */ /* 0x180fe2000000400e */
        /* <DEDUP_REMOVED lines=20> */
.L_x_153:
[----:B------:R-:W-:-:S04]  /*1000*/  LOP3.LUT R3, R3, 0x80000000, RZ, 0xc0, !PT ;  /* 0x8000000003037812 */ /* 0x000fc800078ec0ff */
[----:B------:R-:W-:Y:S01]  /*1010*/  LOP3.LUT R3, R3, 0x7f800000, RZ, 0xfc, !PT ;  /* 0x7f80000003037812 */ /* 0x000fe200078efcff */
[----:B------:R-:W-:Y:S06]  /*1020*/  BRA `(.L_x_154) ;  /* 0x0000000000047947 */ /* 0x000fec0003800000 */
.L_x_152:
[----:B------:R-:W-:-:S07]  /*1030*/  LEA R3, R12, R3, 0x17 ;  /* 0x000000030c037211 */ /* 0x000fce00078eb8ff */
.L_x_154:
[----:B------:R-:W-:Y:S05]  /*1040*/  BSYNC.RECONVERGENT B2 ;  /* 0x0000000000027941 */ /* 0x000fea0003800200 */
.L_x_151:
[----:B------:R-:W-:Y:S05]  /*1050*/  BRA `(.L_x_155) ;  /* 0x0000000000207947 */ /* 0x000fea0003800000 */
.L_x_150:
[----:B------:R-:W-:-:S04]  /*1060*/  LOP3.LUT R3, R12, 0x80000000, R3, 0x48, !PT ;  /* 0x800000000c037812 */ /* 0x000fc800078e4803 */
[----:B------:R-:W-:Y:S01]  /*1070*/  LOP3.LUT R3, R3, 0x7f800000, RZ, 0xfc, !PT ;  /* 0x7f80000003037812 */ /* 0x000fe200078efcff */
[----:B------:R-:W-:Y:S06]  /*1080*/  BRA `(.L_x_155) ;  /* 0x0000000000147947 */ /* 0x000fec0003800000 */
.L_x_149:
[----:B------:R-:W-:Y:S01]  /*1090*/  LOP3.LUT R3, R12, 0x80000000, R3, 0x48, !PT ;  /* 0x800000000c037812 */ /* 0x000fe200078e4803 */
[----:B------:R-:W-:Y:S06]  /*10a0*/  BRA `(.L_x_155) ;  /* 0x00000000000c7947 */ /* 0x000fec0003800000 */
.L_x_148:
[----:B------:R-:W0:Y:S01]  /*10b0*/  MUFU.RSQ R3, -QNAN ;  /* 0xffc0000000037908 */ /* 0x000e220000001400 */
[----:B------:R-:W-:Y:S05]  /*10c0*/  BRA `(.L_x_155) ;  /* 0x0000000000047947 */ /* 0x000fea0003800000 */
.L_x_147:
[----:B------:R-:W-:-:S07]  /*10d0*/  FADD.FTZ R3, R3, R4 ;  /* 0x0000000403037221 */ /* 0x000fce0000010000 */
.L_x_155:
[----:B------:R-:W-:Y:S05]  /*10e0*/  BSYNC.RECONVERGENT B1 ;  /* 0x0000000000017941 */ /* 0x000fea0003800200 */
.L_x_145:
[----:B------:R-:W-:-:S04]  /*10f0*/  HFMA2 R11, -RZ, RZ, 0, 0 ;  /* 0x00000000ff0b7431 */ /* 0x000fc800000001ff */
[----:B0-----:R-:W-:Y:S05]  /*1100*/  RET.REL.NODEC R10 `(_Z19compute_step_factoriPfS_S_) ;  /* 0xffffffec0abc7950 */ /* 0x001fea0003c3ffff */
.L_x_156:
        /* <DEDUP_REMOVED lines=15> */
.L_x_162:


//--------------------- .text._Z25cuda_initialize_variablesiPf --------------------------
	.section	.text._Z25cuda_initialize_variablesiPf,"ax",@progbits
	.align	128
        .global         _Z25cuda_initialize_variablesiPf
        .type           _Z25cuda_initialize_variablesiPf,@function
        .size           _Z25cuda_initialize_variablesiPf,(.L_x_166 - _Z25cuda_initialize_variablesiPf)
        .other          _Z25cuda_initialize_variablesiPf,@"STO_CUDA_ENTRY STV_DEFAULT"
_Z25cuda_initialize_variablesiPf:
.text._Z25cuda_initialize_variablesiPf:
[----:B------:R-:W-:Y:S01]  /*0000*/  LDC R1, c[0x0][0x37c] ;  /* 0x0000df00ff017b82 */ /* 0x000fe20000000800 */
[----:B------:R-:W0:Y:S07]  /*0010*/  S2R R5, SR_CTAID.X ;  /* 0x0000000000057919 */ /* 0x000e2e0000002500 */
[----:B------:R-:W1:Y:S01]  /*0020*/  LDC.64 R2, c[0x0][0x388] ;  /* 0x0000e200ff027b82 */ /* 0x000e620000000a00 */
[----:B------:R-:W0:Y:S01]  /*0030*/  LDCU UR4, c[0x0][0x360] ;  /* 0x00006c00ff0477ac */ /* 0x000e220008000800 */
[----:B------:R-:W0:Y:S06]  /*0040*/  S2R R0, SR_TID.X ;  /* 0x0000000000007919 */ /* 0x000e2c0000002100 */
[----:B------:R-:W2:Y:S08]  /*0050*/  LDC R11, c[0x0][0x380] ;  /* 0x0000e000ff0b7b82 */ /* 0x000eb00000000800 */
[----:B------:R-:W3:Y:S08]  /*0060*/  LDC.64 R12, c[0x3][RZ] ;  /* 0x00c00000ff0c7b82 */ /* 0x000ef00000000a00 */
[----:B------:R-:W4:Y:S08]  /*0070*/  LDC.64 R14, c[0x3][0x8] ;  /* 0x00c00200ff0e7b82 */ /* 0x000f300000000a00 */
[----:B------:R-:W5:Y:S01]  /*0080*/  LDC R17, c[0x3][0x10] ;  /* 0x00c00400ff117b82 */ /* 0x000f620000000800 */
[----:B0-----:R-:W-:Y:S01]  /*0090*/  IMAD R5, R5, UR4, R0 ;  /* 0x0000000405057c24 */ /* 0x001fe2000f8e0200 */
[----:B------:R-:W3:Y:S03]  /*00a0*/  LDCU.64 UR4, c[0x0][0x358] ;  /* 0x00006b00ff0477ac */ /* 0x000ee60008000a00 */
[----:B-1----:R-:W-:-:S04]  /*00b0*/  IMAD.WIDE R2, R5, 0x4, R2 ;  /* 0x0000000405027825 */ /* 0x002fc800078e0202 */
[----:B--2---:R-:W-:-:S04]  /*00c0*/  IMAD.WIDE R4, R11, 0x4, R2 ;  /* 0x000000040b047825 */ /* 0x004fc800078e0202 */
[C---:B------:R-:W-:Y:S01]  /*00d0*/  IMAD.WIDE R6, R11.reuse, 0x4, R4 ;  /* 0x000000040b067825 */ /* 0x040fe200078e0204 */
[----:B---3--:R-:W-:Y:S03]  /*00e0*/  STG.E desc[UR4][R2.64], R12 ;  /* 0x0000000c02007986 */ /* 0x008fe6000c101904 */
[C---:B------:R-:W-:Y:S01]  /*00f0*/  IMAD.WIDE R8, R11.reuse, 0x4, R6 ;  /* 0x000000040b087825 */ /* 0x040fe200078e0206 */
[----:B------:R-:W-:Y:S04]  /*0100*/  STG.E desc[UR4][R4.64], R13 ;  /* 0x0000000d04007986 */ /* 0x000fe8000c101904 */
[----:B----4-:R-:W-:Y:S01]  /*0110*/  STG.E desc[UR4][R6.64], R14 ;  /* 0x0000000e06007986 */ /* 0x010fe2000c101904 */
[----:B------:R-:W-:-:S03]  /*0120*/  IMAD.WIDE R10, R11, 0x4, R8 ;  /* 0x000000040b0a7825 */ /* 0x000fc600078e0208 */
[----:B------:R-:W-:Y:S04]  /*0130*/  STG.E desc[UR4][R8.64], R15 ;  /* 0x0000000f08007986 */ /* 0x000fe8000c101904 */
[----:B-----5:R-:W-:Y:S01]  /*0140*/  STG.E desc[UR4][R10.64], R17 ;  /* 0x000000110a007986 */ /* 0x020fe2000c101904 */
[----:B------:R-:W-:Y:S05]  /*0150*/  EXIT ;  /* 0x000000000000794d */ /* 0x000fea0003800000 */
.L_x_157:
        /* <DEDUP_REMOVED lines=10> */
.L_x_166:


//--------------------- .nv.shared.reserved.0     --------------------------
	.section	.nv.shared.reserved.0,"aw",@nobits
	.weak		__nv_reservedSMEM_offset_0_alias
	.size		__nv_reservedSMEM_offset_0_alias, 0, 64
	.other		__nv_reservedSMEM_offset_0_alias,@"STO_CUDA_RESERVED_SHARED STV_DEFAULT"
__nv_reservedSMEM_offset_0_alias:
	.zero		0
	.zero		64


//--------------------- .nv.constant0._Z9time_stepiiPfS_S_S_ --------------------------
	.section	.nv.constant0._Z9time_stepiiPfS_S_S_,"a",@progbits
	.sectionflags	@""
	.align	4
.nv.constant0._Z9time_stepiiPfS_S_S_:
	.zero		936


//--------------------- .nv.constant0._Z12compute_fluxiPiPfS0_S0_ --------------------------
	.section	.nv.constant0._Z12compute_fluxiPiPfS0_S0_,"a",@progbits
	.sectionflags	@""
	.align	4
.nv.constant0._Z12compute_fluxiPiPfS0_S0_:
	.zero		936


//--------------------- .nv.constant0._Z19compute_step_factoriPfS_S_ --------------------------
	.section	.nv.constant0._Z19compute_step_factoriPfS_S_,"a",@progbits
	.sectionflags	@""
	.align	4
.nv.constant0._Z19compute_step_factoriPfS_S_:
	.zero		928


//--------------------- .nv.constant0._Z25cuda_initialize_variablesiPf --------------------------
	.section	.nv.constant0._Z25cuda_initialize_variablesiPf,"a",@progbits
	.sectionflags	@""
	.align	4
.nv.constant0._Z25cuda_initialize_variablesiPf:
	.zero		912


//--------------------- SYMBOLS --------------------------

	.type		.nv.reservedSmem.offset0,@object
	.size		.nv.reservedSmem.offset0,0x4
